//
// Generated by NVIDIA NVVM Compiler
//
// Compiler Build ID: CL-36424714
// Cuda compilation tools, release 13.0, V13.0.88
// Based on NVVM 20.0.0
//

.version 9.0
.target sm_100
.address_size 64

	// .globl	_Z23kMeansClusterAssignmentPfPiS_
// _ZZ20kMeansCentroidUpdatePfPiS_S0_E12s_datapoints has been demoted
// _ZZ20kMeansCentroidUpdatePfPiS_S0_E12s_clust_assn has been demoted

.visible .entry _Z23kMeansClusterAssignmentPfPiS_(
	.param .u64 .ptr .align 1 _Z23kMeansClusterAssignmentPfPiS__param_0,
	.param .u64 .ptr .align 1 _Z23kMeansClusterAssignmentPfPiS__param_1,
	.param .u64 .ptr .align 1 _Z23kMeansClusterAssignmentPfPiS__param_2
)
{
	.reg .pred 	%p<4>;
	.reg .b32 	%r<7>;
	.reg .b32 	%f<16>;
	.reg .b64 	%rd<10>;

	ld.param.u64 	%rd1, [_Z23kMeansClusterAssignmentPfPiS__param_0];
	ld.param.u64 	%rd2, [_Z23kMeansClusterAssignmentPfPiS__param_1];
	ld.param.u64 	%rd3, [_Z23kMeansClusterAssignmentPfPiS__param_2];
	mov.u32 	%r2, %ctaid.x;
	mov.u32 	%r3, %ntid.x;
	mov.u32 	%r4, %tid.x;
	mad.lo.s32 	%r1, %r2, %r3, %r4;
	setp.gt.s32 	%p1, %r1, 63;
	@%p1 bra 	$L__BB0_2;
	cvta.to.global.u64 	%rd4, %rd2;
	cvta.to.global.u64 	%rd5, %rd3;
	cvta.to.global.u64 	%rd6, %rd1;
	mul.wide.s32 	%rd7, %r1, 4;
	add.s64 	%rd8, %rd6, %rd7;
	ld.global.f32 	%f1, [%rd8];
	ld.global.f32 	%f2, [%rd5];
	sub.f32 	%f3, %f2, %f1;
	mul.f32 	%f4, %f3, %f3;
	sqrt.rn.f32 	%f5, %f4;
	min.f32 	%f6, %f5, 0f7F800000;
	ld.global.f32 	%f7, [%rd5+4];
	sub.f32 	%f8, %f7, %f1;
	mul.f32 	%f9, %f8, %f8;
	sqrt.rn.f32 	%f10, %f9;
	setp.lt.f32 	%p2, %f10, %f6;
	selp.f32 	%f11, %f10, %f6, %p2;
	selp.u32 	%r5, 1, 0, %p2;
	ld.global.f32 	%f12, [%rd5+8];
	sub.f32 	%f13, %f12, %f1;
	mul.f32 	%f14, %f13, %f13;
	sqrt.rn.f32 	%f15, %f14;
	setp.lt.f32 	%p3, %f15, %f11;
	selp.b32 	%r6, 2, %r5, %p3;
	add.s64 	%rd9, %rd4, %rd7;
	st.global.u32 	[%rd9], %r6;
$L__BB0_2:
	ret;

}
	// .globl	_Z20kMeansCentroidUpdatePfPiS_S0_
.visible .entry _Z20kMeansCentroidUpdatePfPiS_S0_(
	.param .u64 .ptr .align 1 _Z20kMeansCentroidUpdatePfPiS_S0__param_0,
	.param .u64 .ptr .align 1 _Z20kMeansCentroidUpdatePfPiS_S0__param_1,
	.param .u64 .ptr .align 1 _Z20kMeansCentroidUpdatePfPiS_S0__param_2,
	.param .u64 .ptr .align 1 _Z20kMeansCentroidUpdatePfPiS_S0__param_3
)
{
	.local .align 4 .b8 	__local_depot1[24];
	.reg .b64 	%SP;
	.reg .b64 	%SPL;
	.reg .pred 	%p<8>;
	.reg .b32 	%r<68>;
	.reg .b32 	%f<26>;
	.reg .b64 	%rd<34>;
	// demoted variable
	.shared .align 4 .b8 _ZZ20kMeansCentroidUpdatePfPiS_S0_E12s_datapoints[128];
	// demoted variable
	.shared .align 4 .b8 _ZZ20kMeansCentroidUpdatePfPiS_S0_E12s_clust_assn[128];
	mov.u64 	%SPL, __local_depot1;
	ld.param.u64 	%rd5, [_Z20kMeansCentroidUpdatePfPiS_S0__param_0];
	ld.param.u64 	%rd6, [_Z20kMeansCentroidUpdatePfPiS_S0__param_1];
	ld.param.u64 	%rd7, [_Z20kMeansCentroidUpdatePfPiS_S0__param_2];
	ld.param.u64 	%rd8, [_Z20kMeansCentroidUpdatePfPiS_S0__param_3];
	cvta.to.global.u64 	%rd1, %rd8;
	cvta.to.global.u64 	%rd2, %rd7;
	add.u64 	%rd3, %SPL, 0;
	add.u64 	%rd4, %SPL, 12;
	mov.u32 	%r23, %ctaid.x;
	mov.u32 	%r1, %ntid.x;
	mov.u32 	%r2, %tid.x;
	mad.lo.s32 	%r3, %r23, %r1, %r2;
	setp.gt.s32 	%p1, %r3, 63;
	@%p1 bra 	$L__BB1_11;
	cvta.to.global.u64 	%rd11, %rd5;
	cvta.to.global.u64 	%rd12, %rd6;
	mul.wide.s32 	%rd13, %r3, 4;
	add.s64 	%rd14, %rd11, %rd13;
	ld.global.f32 	%f1, [%rd14];
	shl.b32 	%r24, %r2, 2;
	mov.u32 	%r25, _ZZ20kMeansCentroidUpdatePfPiS_S0_E12s_datapoints;
	add.s32 	%r26, %r25, %r24;
	st.shared.f32 	[%r26], %f1;
	add.s64 	%rd15, %rd12, %rd13;
	ld.global.u32 	%r27, [%rd15];
	mov.u32 	%r28, _ZZ20kMeansCentroidUpdatePfPiS_S0_E12s_clust_assn;
	add.s32 	%r29, %r28, %r24;
	st.shared.u32 	[%r29], %r27;
	bar.sync 	0;
	setp.ne.s32 	%p2, %r2, 0;
	@%p2 bra 	$L__BB1_9;
	mov.b32 	%r64, 0;
	st.local.u32 	[%rd3], %r64;
	st.local.u32 	[%rd3+4], %r64;
	st.local.u32 	[%rd3+8], %r64;
	st.local.u32 	[%rd4], %r64;
	st.local.u32 	[%rd4+4], %r64;
	st.local.u32 	[%rd4+8], %r64;
	and.b32  	%r4, %r1, 3;
	setp.lt.u32 	%p3, %r1, 4;
	@%p3 bra 	$L__BB1_5;
	and.b32  	%r64, %r1, 2044;
	add.s32 	%r62, %r28, 8;
	add.s32 	%r61, %r25, 8;
	and.b32  	%r35, %r1, -4;
	neg.s32 	%r63, %r35;
$L__BB1_4:
	ld.shared.u32 	%r36, [%r62+-8];
	ld.shared.f32 	%f2, [%r61+-8];
	mul.wide.s32 	%rd16, %r36, 4;
	add.s64 	%rd17, %rd3, %rd16;
	ld.local.f32 	%f3, [%rd17];
	add.f32 	%f4, %f2, %f3;
	st.local.f32 	[%rd17], %f4;
	add.s64 	%rd18, %rd4, %rd16;
	ld.local.u32 	%r37, [%rd18];
	add.s32 	%r38, %r37, 1;
	st.local.u32 	[%rd18], %r38;
	ld.shared.u32 	%r39, [%r62+-4];
	ld.shared.f32 	%f5, [%r61+-4];
	mul.wide.s32 	%rd19, %r39, 4;
	add.s64 	%rd20, %rd3, %rd19;
	ld.local.f32 	%f6, [%rd20];
	add.f32 	%f7, %f5, %f6;
	st.local.f32 	[%rd20], %f7;
	add.s64 	%rd21, %rd4, %rd19;
	ld.local.u32 	%r40, [%rd21];
	add.s32 	%r41, %r40, 1;
	st.local.u32 	[%rd21], %r41;
	ld.shared.u32 	%r42, [%r62];
	ld.shared.f32 	%f8, [%r61];
	mul.wide.s32 	%rd22, %r42, 4;
	add.s64 	%rd23, %rd3, %rd22;
	ld.local.f32 	%f9, [%rd23];
	add.f32 	%f10, %f8, %f9;
	st.local.f32 	[%rd23], %f10;
	add.s64 	%rd24, %rd4, %rd22;
	ld.local.u32 	%r43, [%rd24];
	add.s32 	%r44, %r43, 1;
	st.local.u32 	[%rd24], %r44;
	ld.shared.u32 	%r45, [%r62+4];
	ld.shared.f32 	%f11, [%r61+4];
	mul.wide.s32 	%rd25, %r45, 4;
	add.s64 	%rd26, %rd3, %rd25;
	ld.local.f32 	%f12, [%rd26];
	add.f32 	%f13, %f11, %f12;
	st.local.f32 	[%rd26], %f13;
	add.s64 	%rd27, %rd4, %rd25;
	ld.local.u32 	%r46, [%rd27];
	add.s32 	%r47, %r46, 1;
	st.local.u32 	[%rd27], %r47;
	add.s32 	%r63, %r63, 4;
	add.s32 	%r62, %r62, 16;
	add.s32 	%r61, %r61, 16;
	setp.ne.s32 	%p4, %r63, 0;
	@%p4 bra 	$L__BB1_4;
$L__BB1_5:
	setp.eq.s32 	%p5, %r4, 0;
	@%p5 bra 	$L__BB1_8;
	shl.b32 	%r48, %r64, 2;
	add.s32 	%r67, %r25, %r48;
	add.s32 	%r66, %r28, %r48;
	neg.s32 	%r65, %r4;
$L__BB1_7:
	.pragma "nounroll";
	ld.shared.u32 	%r51, [%r66];
	ld.shared.f32 	%f14, [%r67];
	mul.wide.s32 	%rd28, %r51, 4;
	add.s64 	%rd29, %rd3, %rd28;
	ld.local.f32 	%f15, [%rd29];
	add.f32 	%f16, %f14, %f15;
	st.local.f32 	[%rd29], %f16;
	add.s64 	%rd30, %rd4, %rd28;
	ld.local.u32 	%r52, [%rd30];
	add.s32 	%r53, %r52, 1;
	st.local.u32 	[%rd30], %r53;
	add.s32 	%r67, %r67, 4;
	add.s32 	%r66, %r66, 4;
	add.s32 	%r65, %r65, 1;
	setp.ne.s32 	%p6, %r65, 0;
	@%p6 bra 	$L__BB1_7;
$L__BB1_8:
	ld.local.f32 	%f17, [%rd3];
	atom.global.add.f32 	%f18, [%rd2], %f17;
	ld.local.u32 	%r54, [%rd4];
	atom.global.add.u32 	%r55, [%rd1], %r54;
	ld.local.f32 	%f19, [%rd3+4];
	atom.global.add.f32 	%f20, [%rd2+4], %f19;
	ld.local.u32 	%r56, [%rd4+4];
	atom.global.add.u32 	%r57, [%rd1+4], %r56;
	ld.local.f32 	%f21, [%rd3+8];
	atom.global.add.f32 	%f22, [%rd2+8], %f21;
	ld.local.u32 	%r58, [%rd4+8];
	atom.global.add.u32 	%r59, [%rd1+8], %r58;
$L__BB1_9:
	setp.gt.s32 	%p7, %r3, 2;
	@%p7 bra 	$L__BB1_11;
	add.s64 	%rd32, %rd2, %rd13;
	ld.global.f32 	%f23, [%rd32];
	add.s64 	%rd33, %rd1, %rd13;
	ld.global.u32 	%r60, [%rd33];
	cvt.rn.f32.s32 	%f24, %r60;
	div.rn.f32 	%f25, %f23, %f24;
	st.global.f32 	[%rd32], %f25;
$L__BB1_11:
	ret;

}


// ===== COMPILED SASS (sm_100) =====

	.target	sm_100

	.elftype	@"ET_EXEC"


//--------------------- .note.nv.tkinfo           --------------------------
	.section	.note.nv.tkinfo,"",@"SHT_NOTE"
	.sectionflags	@"SHF_NOTE_NV_TKINFO"
	.tkinfo
        /*0018*/ 	.word	0x00000002
        /*0030*/ 	.string	""
        /*0030*/ 	.string	"ptxas"
        /*0030*/ 	.string	"Cuda compilation tools, release 13.0, V13.0.88"
        /*0030*/ 	.string	"Build cuda_13.0.r13.0/compiler.36424714_0"
        /*0030*/ 	.string	"-arch sm_100 -m 64 "



//--------------------- .note.nv.cuinfo           --------------------------
	.section	.note.nv.cuinfo,"",@"SHT_NOTE"
	.sectionflags	@"SHF_NOTE_NV_CUINFO"
        /*0018*/ 	.short	0x0002
        /*001a*/ 	.short	0x0064
        /*001c*/ 	.short	0x0082
	.zero		2


//--------------------- .nv.info                  --------------------------
	.section	.nv.info,"",@"SHT_CUDA_INFO"
	.align	4


	//----- nvinfo : EIATTR_REGCOUNT
	.align		4
        /*0000*/ 	.byte	0x04, 0x2f
        /*0002*/ 	.short	(.L_1 - .L_0)
	.align		4
.L_0:
        /*0004*/ 	.word	index@(_Z23kMeansClusterAssignmentPfPiS_)
        /*0008*/ 	.word	0x0000000e


	//----- nvinfo : EIATTR_FRAME_SIZE
	.align		4
.L_1:
        /*000c*/ 	.byte	0x04, 0x11
        /*000e*/ 	.short	(.L_3 - .L_2)
	.align		4
.L_2:
        /*0010*/ 	.word	index@($__internal_1_$__cuda_sm20_sqrt_rn_f32_slowpath)
        /*0014*/ 	.word	0x00000000


	//----- nvinfo : EIATTR_FRAME_SIZE
	.align		4
.L_3:
        /*0018*/ 	.byte	0x04, 0x11
        /*001a*/ 	.short	(.L_5 - .L_4)
	.align		4
.L_4:
        /*001c*/ 	.word	index@(_Z23kMeansClusterAssignmentPfPiS_)
        /*0020*/ 	.word	0x00000000


	//----- nvinfo : EIATTR_REGCOUNT
	.align		4
.L_5:
        /*0024*/ 	.byte	0x04, 0x2f
        /*0026*/ 	.short	(.L_7 - .L_6)
	.align		4
.L_6:
        /*0028*/ 	.word	index@(_Z20kMeansCentroidUpdatePfPiS_S0_)
        /*002c*/ 	.word	0x00000015


	//----- nvinfo : EIATTR_FRAME_SIZE
	.align		4
.L_7:
        /*0030*/ 	.byte	0x04, 0x11
        /*0032*/ 	.short	(.L_9 - .L_8)
	.align		4
.L_8:
        /*0034*/ 	.word	index@($__internal_0_$__cuda_sm3x_div_rn_noftz_f32_slowpath)
        /*0038*/ 	.word	0x00000018


	//----- nvinfo : EIATTR_FRAME_SIZE
	.align		4
.L_9:
        /*003c*/ 	.byte	0x04, 0x11
        /*003e*/ 	.short	(.L_11 - .L_10)
	.align		4
.L_10:
        /*0040*/ 	.word	index@(_Z20kMeansCentroidUpdatePfPiS_S0_)
        /*0044*/ 	.word	0x00000018


	//----- nvinfo : EIATTR_MIN_STACK_SIZE
	.align		4
.L_11:
        /*0048*/ 	.byte	0x04, 0x12
        /*004a*/ 	.short	(.L_13 - .L_12)
	.align		4
.L_12:
        /*004c*/ 	.word	index@(_Z20kMeansCentroidUpdatePfPiS_S0_)
        /*0050*/ 	.word	0x00000018


	//----- nvinfo : EIATTR_MIN_STACK_SIZE
	.align		4
.L_13:
        /*0054*/ 	.byte	0x04, 0x12
        /*0056*/ 	.short	(.L_15 - .L_14)
	.align		4
.L_14:
        /*0058*/ 	.word	index@(_Z23kMeansClusterAssignmentPfPiS_)
        /*005c*/ 	.word	0x00000000
.L_15:


//--------------------- .nv.compat                --------------------------
	.section	.nv.compat,"",@"SHT_CUDA_COMPAT_INFO"
	.align	4
        /*0000*/ 	.byte	0x02, 0x09, 0x00, 0x00, 0x02, 0x02, 0x01, 0x00, 0x02, 0x05, 0x05, 0x00, 0x03, 0x07, 0x01, 0x01
        /*0010*/ 	.byte	0x02, 0x03, 0x00, 0x00, 0x02, 0x06, 0x01, 0x00, 0x04, 0x0b, 0x08, 0x00, 0x01, 0x00, 0x00, 0x00
        /*0020*/ 	.byte	0x00, 0x00, 0x00, 0x00


//--------------------- .nv.info._Z20kMeansCentroidUpdatePfPiS_S0_ --------------------------
	.section	.nv.info._Z20kMeansCentroidUpdatePfPiS_S0_,"",@"SHT_CUDA_INFO"
	.sectionflags	@""
	.align	4


	//----- nvinfo : EIATTR_CUDA_API_VERSION
	.align		4
        /*0000*/ 	.byte	0x04, 0x37
        /*0002*/ 	.short	(.L_17 - .L_16)
.L_16:
        /*0004*/ 	.word	0x00000082


	//----- nvinfo : EIATTR_KPARAM_INFO
	.align		4
.L_17:
        /*0008*/ 	.byte	0x04, 0x17
        /*000a*/ 	.short	(.L_19 - .L_18)
.L_18:
        /*000c*/ 	.word	0x00000000
        /*0010*/ 	.short	0x0003
        /*0012*/ 	.short	0x0018
        /*0014*/ 	.byte	0x00, 0xf5, 0x21, 0x00


	//----- nvinfo : EIATTR_KPARAM_INFO
	.align		4
.L_19:
        /*0018*/ 	.byte	0x04, 0x17
        /*001a*/ 	.short	(.L_21 - .L_20)
.L_20:
        /*001c*/ 	.word	0x00000000
        /*0020*/ 	.short	0x0002
        /*0022*/ 	.short	0x0010
        /*0024*/ 	.byte	0x00, 0xf5, 0x21, 0x00


	//----- nvinfo : EIATTR_KPARAM_INFO
	.align		4
.L_21:
        /*0028*/ 	.byte	0x04, 0x17
        /*002a*/ 	.short	(.L_23 - .L_22)
.L_22:
        /*002c*/ 	.word	0x00000000
        /*0030*/ 	.short	0x0001
        /*0032*/ 	.short	0x0008
        /*0034*/ 	.byte	0x00, 0xf5, 0x21, 0x00


	//----- nvinfo : EIATTR_KPARAM_INFO
	.align		4
.L_23:
        /*0038*/ 	.byte	0x04, 0x17
        /*003a*/ 	.short	(.L_25 - .L_24)
.L_24:
        /*003c*/ 	.word	0x00000000
        /*0040*/ 	.short	0x0000
        /*0042*/ 	.short	0x0000
        /*0044*/ 	.byte	0x00, 0xf5, 0x21, 0x00


	//----- nvinfo : EIATTR_SPARSE_MMA_MASK
	.align		4
.L_25:
        /*0048*/ 	.byte	0x03, 0x50
        /*004a*/ 	.short	0x0000


	//----- nvinfo : EIATTR_MAXREG_COUNT
	.align		4
        /*004c*/ 	.byte	0x03, 0x1b
        /*004e*/ 	.short	0x00ff


	//----- nvinfo : EIATTR_NUM_BARRIERS
	.align		4
        /*0050*/ 	.byte	0x02, 0x4c
        /*0052*/ 	.byte	0x01
	.zero		1


	//----- nvinfo : EIATTR_MERCURY_ISA_VERSION
	.align		4
        /*0054*/ 	.byte	0x03, 0x5f
        /*0056*/ 	.short	0x0101


	//----- nvinfo : EIATTR_VRC_CTA_INIT_COUNT
	.align		4
        /*0058*/ 	.byte	0x02, 0x4a
	.zero		1
	.zero		1


	//----- nvinfo : EIATTR_EXIT_INSTR_OFFSETS
	.align		4
        /*005c*/ 	.byte	0x04, 0x1c
        /*005e*/ 	.short	(.L_27 - .L_26)


	//   ....[0]....
.L_26:
        /*0060*/ 	.word	0x00000070


	//   ....[1]....
        /*0064*/ 	.word	0x000014c0


	//   ....[2]....
        /*0068*/ 	.word	0x00001620


	//----- nvinfo : EIATTR_CRS_STACK_SIZE
	.align		4
.L_27:
        /*006c*/ 	.byte	0x04, 0x1e
        /*006e*/ 	.short	(.L_29 - .L_28)
.L_28:
        /*0070*/ 	.word	0x00000000


	//----- nvinfo : EIATTR_CBANK_PARAM_SIZE
	.align		4
.L_29:
        /*0074*/ 	.byte	0x03, 0x19
        /*0076*/ 	.short	0x0020


	//----- nvinfo : EIATTR_PARAM_CBANK
	.align		4
        /*0078*/ 	.byte	0x04, 0x0a
        /*007a*/ 	.short	(.L_31 - .L_30)
	.align		4
.L_30:
        /*007c*/ 	.word	index@(.nv.constant0._Z20kMeansCentroidUpdatePfPiS_S0_)
        /*0080*/ 	.short	0x0380
        /*0082*/ 	.short	0x0020


	//----- nvinfo : EIATTR_SW_WAR
	.align		4
.L_31:
        /*0084*/ 	.byte	0x04, 0x36
        /*0086*/ 	.short	(.L_33 - .L_32)
.L_32:
        /*0088*/ 	.word	0x00000008
.L_33:


//--------------------- .nv.info._Z23kMeansClusterAssignmentPfPiS_ --------------------------
	.section	.nv.info._Z23kMeansClusterAssignmentPfPiS_,"",@"SHT_CUDA_INFO"
	.sectionflags	@""
	.align	4


	//----- nvinfo : EIATTR_CUDA_API_VERSION
	.align		4
        /*0000*/ 	.byte	0x04, 0x37
        /*0002*/ 	.short	(.L_35 - .L_34)
.L_34:
        /*0004*/ 	.word	0x00000082


	//----- nvinfo : EIATTR_KPARAM_INFO
	.align		4
.L_35:
        /*0008*/ 	.byte	0x04, 0x17
        /*000a*/ 	.short	(.L_37 - .L_36)
.L_36:
        /*000c*/ 	.word	0x00000000
        /*0010*/ 	.short	0x0002
        /*0012*/ 	.short	0x0010
        /*0014*/ 	.byte	0x00, 0xf5, 0x21, 0x00


	//----- nvinfo : EIATTR_KPARAM_INFO
	.align		4
.L_37:
        /*0018*/ 	.byte	0x04, 0x17
        /*001a*/ 	.short	(.L_39 - .L_38)
.L_38:
        /*001c*/ 	.word	0x00000000
        /*0020*/ 	.short	0x0001
        /*0022*/ 	.short	0x0008
        /*0024*/ 	.byte	0x00, 0xf5, 0x21, 0x00


	//----- nvinfo : EIATTR_KPARAM_INFO
	.align		4
.L_39:
        /*0028*/ 	.byte	0x04, 0x17
        /*002a*/ 	.short	(.L_41 - .L_40)
.L_40:
        /*002c*/ 	.word	0x00000000
        /*0030*/ 	.short	0x0000
        /*0032*/ 	.short	0x0000
        /*0034*/ 	.byte	0x00, 0xf5, 0x21, 0x00


	//----- nvinfo : EIATTR_SPARSE_MMA_MASK
	.align		4
.L_41:
        /*0038*/ 	.byte	0x03, 0x50
        /*003a*/ 	.short	0x0000


	//----- nvinfo : EIATTR_MAXREG_COUNT
	.align		4
        /*003c*/ 	.byte	0x03, 0x1b
        /*003e*/ 	.short	0x00ff


	//----- nvinfo : EIATTR_MERCURY_ISA_VERSION
	.align		4
        /*0040*/ 	.byte	0x03, 0x5f
        /*0042*/ 	.short	0x0101


	//----- nvinfo : EIATTR_VRC_CTA_INIT_COUNT
	.align		4
        /*0044*/ 	.byte	0x02, 0x4a
	.zero		1
	.zero		1


	//----- nvinfo : EIATTR_EXIT_INSTR_OFFSETS
	.align		4
        /*0048*/ 	.byte	0x04, 0x1c
        /*004a*/ 	.short	(.L_43 - .L_42)


	//   ....[0]....
.L_42:
        /*004c*/ 	.word	0x00000060


	//   ....[1]....
        /*0050*/ 	.word	0x00000490


	//----- nvinfo : EIATTR_CRS_STACK_SIZE
	.align		4
.L_43:
        /*0054*/ 	.byte	0x04, 0x1e
        /*0056*/ 	.short	(.L_45 - .L_44)
.L_44:
        /*0058*/ 	.word	0x00000000


	//----- nvinfo : EIATTR_CBANK_PARAM_SIZE
	.align		4
.L_45:
        /*005c*/ 	.byte	0x03, 0x19
        /*005e*/ 	.short	0x0018


	//----- nvinfo : EIATTR_PARAM_CBANK
	.align		4
        /*0060*/ 	.byte	0x04, 0x0a
        /*0062*/ 	.short	(.L_47 - .L_46)
	.align		4
.L_46:
        /*0064*/ 	.word	index@(.nv.constant0._Z23kMeansClusterAssignmentPfPiS_)
        /*0068*/ 	.short	0x0380
        /*006a*/ 	.short	0x0018


	//----- nvinfo : EIATTR_SW_WAR
	.align		4
.L_47:
        /*006c*/ 	.byte	0x04, 0x36
        /*006e*/ 	.short	(.L_49 - .L_48)
.L_48:
        /*0070*/ 	.word	0x00000008
.L_49:


//--------------------- .nv.callgraph             --------------------------
	.section	.nv.callgraph,"",@"SHT_CUDA_CALLGRAPH"
	.align	4
	.sectionentsize	8
	.align		4
        /*0000*/ 	.word	0x00000000
	.align		4
        /*0004*/ 	.word	0xffffffff
	.align		4
        /*0008*/ 	.word	0x00000000
	.align		4
        /*000c*/ 	.word	0xfffffffe
	.align		4
        /*0010*/ 	.word	0x00000000
	.align		4
        /*0014*/ 	.word	0xfffffffd
	.align		4
        /*0018*/ 	.word	0x00000000
	.align		4
        /*001c*/ 	.word	0xfffffffc


//--------------------- .text._Z20kMeansCentroidUpdatePfPiS_S0_ --------------------------
	.section	.text._Z20kMeansCentroidUpdatePfPiS_S0_,"ax",@progbits
	.align	128
        .global         _Z20kMeansCentroidUpdatePfPiS_S0_
        .type           _Z20kMeansCentroidUpdatePfPiS_S0_,@function
        .size           _Z20kMeansCentroidUpdatePfPiS_S0_,(.L_x_34 - _Z20kMeansCentroidUpdatePfPiS_S0_)
        .other          _Z20kMeansCentroidUpdatePfPiS_S0_,@"STO_CUDA_ENTRY STV_DEFAULT"
_Z20kMeansCentroidUpdatePfPiS_S0_:
.text._Z20kMeansCentroidUpdatePfPiS_S0_:
[----:B------:R-:W0:Y:S01]  /*0000*/  LDC R1, c[0x0][0x37c] ;  /* 0x0000df00ff017b82 */ /* 0x000e220000000800 */
[----:B------:R-:W1:Y:S07]  /*0010*/  S2R R11, SR_TID.X ;  /* 0x00000000000b7919 */ /* 0x000e6e0000002100 */
[----:B------:R-:W1:Y:S01]  /*0020*/  S2UR UR4, SR_CTAID.X ;  /* 0x00000000000479c3 */ /* 0x000e620000002500 */
[----:B0-----:R-:W-:-:S07]  /*0030*/  VIADD R1, R1, 0xffffffe8 ;  /* 0xffffffe801017836 */ /* 0x001fce0000000000 */
[----:B------:R-:W1:Y:S02]  /*0040*/  LDC R6, c[0x0][0x360] ;  /* 0x0000d800ff067b82 */ /* 0x000e640000000800 */
[----:B-1----:R-:W-:-:S05]  /*0050*/  IMAD R14, R6, UR4, R11 ;  /* 0x00000004060e7c24 */ /* 0x002fca000f8e020b */
[----:B------:R-:W-:-:S13]  /*0060*/  ISETP.GT.AND P0, PT, R14, 0x3f, PT ;  /* 0x0000003f0e00780c */ /* 0x000fda0003f04270 */
[----:B------:R-:W-:Y:S05]  /*0070*/  @P0 EXIT ;  /* 0x000000000000094d */ /* 0x000fea0003800000 */
[----:B------:R-:W0:Y:S01]  /*0080*/  LDC.64 R2, c[0x0][0x380] ;  /* 0x0000e000ff027b82 */ /* 0x000e220000000a00 */
[----:B------:R-:W1:Y:S07]  /*0090*/  LDCU.64 UR12, c[0x0][0x358] ;  /* 0x00006b00ff0c77ac */ /* 0x000e6e0008000a00 */
[----:B------:R-:W2:Y:S01]  /*00a0*/  LDC.64 R4, c[0x0][0x388] ;  /* 0x0000e200ff047b82 */ /* 0x000ea20000000a00 */
[----:B0-----:R-:W-:-:S06]  /*00b0*/  IMAD.WIDE R2, R14, 0x4, R2 ;  /* 0x000000040e027825 */ /* 0x001fcc00078e0202 */
[----:B-1----:R-:W3:Y:S01]  /*00c0*/  LDG.E R2, desc[UR12][R2.64] ;  /* 0x0000000c02027981 */ /* 0x002ee2000c1e1900 */
[----:B--2---:R-:W-:-:S06]  /*00d0*/  IMAD.WIDE R4, R14, 0x4, R4 ;  /* 0x000000040e047825 */ /* 0x004fcc00078e0204 */
[----:B------:R-:W2:Y:S01]  /*00e0*/  LDG.E R4, desc[UR12][R4.64] ;  /* 0x0000000c04047981 */ /* 0x000ea2000c1e1900 */
[----:B------:R-:W0:Y:S01]  /*00f0*/  S2UR UR6, SR_CgaCtaId ;  /* 0x00000000000679c3 */ /* 0x000e220000008800 */
[----:B------:R-:W-:Y:S02]  /*0100*/  UMOV UR4, 0x400 ;  /* 0x0000040000047882 */ /* 0x000fe40000000000 */
[----:B------:R-:W-:Y:S01]  /*0110*/  UIADD3 UR5, UPT, UPT, UR4, 0x80, URZ ;  /* 0x0000008004057890 */ /* 0x000fe2000fffe0ff */
[----:B------:R-:W-:Y:S01]  /*0120*/  ISETP.NE.AND P0, PT, R11, RZ, PT ;  /* 0x000000ff0b00720c */ /* 0x000fe20003f05270 */
[----:B------:R-:W-:Y:S01]  /*0130*/  BSSY.RECONVERGENT B0, `(.L_x_0) ;  /* 0x0000137000007945 */ /* 0x000fe20003800200 */
[----:B0-----:R-:W-:Y:S02]  /*0140*/  ULEA UR4, UR6, UR4, 0x18 ;  /* 0x0000000406047291 */ /* 0x001fe4000f8ec0ff */
[----:B------:R-:W-:-:S04]  /*0150*/  ULEA UR5, UR6, UR5, 0x18 ;  /* 0x0000000506057291 */ /* 0x000fc8000f8ec0ff */
[C---:B------:R-:W-:Y:S02]  /*0160*/  LEA R7, R11.reuse, UR4, 0x2 ;  /* 0x000000040b077c11 */ /* 0x040fe4000f8e10ff */
[----:B------:R-:W-:-:S03]  /*0170*/  LEA R9, R11, UR5, 0x2 ;  /* 0x000000050b097c11 */ /* 0x000fc6000f8e10ff */
[----:B---3--:R0:W-:Y:S04]  /*0180*/  STS [R7], R2 ;  /* 0x0000000207007388 */ /* 0x0081e80000000800 */
[----:B--2---:R0:W-:Y:S01]  /*0190*/  STS [R9], R4 ;  /* 0x0000000409007388 */ /* 0x0041e20000000800 */
[----:B------:R-:W-:Y:S06]  /*01a0*/  BAR.SYNC.DEFER_BLOCKING 0x0 ;  /* 0x0000000000007b1d */ /* 0x000fec0000010000 */
[----:B------:R-:W-:Y:S05]  /*01b0*/  @P0 BRA `(.L_x_1) ;  /* 0x0000001000b80947 */ /* 0x000fea0003800000 */
[----:B------:R1:W-:Y:S01]  /*01c0*/  STL.64 [R1], RZ ;  /* 0x000000ff01007387 */ /* 0x0003e20000100a00 */
[C---:B------:R-:W-:Y:S01]  /*01d0*/  ISETP.GE.U32.AND P0, PT, R6.reuse, 0x4, PT ;  /* 0x000000040600780c */ /* 0x040fe20003f06070 */
[----:B0-----:R-:W-:Y:S02]  /*01e0*/  HFMA2 R2, -RZ, RZ, 0, 0 ;  /* 0x00000000ff027431 */ /* 0x001fe400000001ff */
[----:B------:R-:W-:Y:S01]  /*01f0*/  IMAD.MOV.U32 R3, RZ, RZ, R1 ;  /* 0x000000ffff037224 */ /* 0x000fe200078e0001 */
[----:B------:R1:W-:Y:S01]  /*0200*/  STL.64 [R1+0x8], RZ ;  /* 0x000008ff01007387 */ /* 0x0003e20000100a00 */
[----:B------:R-:W-:-:S03]  /*0210*/  LOP3.LUT R0, R6, 0x3, RZ, 0xc0, !PT ;  /* 0x0000000306007812 */ /* 0x000fc600078ec0ff */
[----:B------:R1:W-:Y:S05]  /*0220*/  STL.64 [R1+0x10], RZ ;  /* 0x000010ff01007387 */ /* 0x0003ea0000100a00 */
[----:B------:R-:W-:Y:S05]  /*0230*/  @!P0 BRA `(.L_x_2) ;  /* 0x0000000c00fc8947 */ /* 0x000fea0003800000 */
[C---:B------:R-:W-:Y:S01]  /*0240*/  LOP3.LUT R4, R6.reuse, 0xfffffffc, RZ, 0xc0, !PT ;  /* 0xfffffffc06047812 */ /* 0x040fe200078ec0ff */
[----:B------:R-:W-:Y:S01]  /*0250*/  UIADD3 UR6, UPT, UPT, UR5, 0x8, URZ ;  /* 0x0000000805067890 */ /* 0x000fe2000fffe0ff */
[----:B------:R-:W-:Y:S01]  /*0260*/  LOP3.LUT R2, R6, 0x7fc, RZ, 0xc0, !PT ;  /* 0x000007fc06027812 */ /* 0x000fe200078ec0ff */
[----:B------:R-:W-:Y:S02]  /*0270*/  UIADD3 UR7, UPT, UPT, UR4, 0x8, URZ ;  /* 0x0000000804077890 */ /* 0x000fe4000fffe0ff */
[----:B------:R-:W-:-:S05]  /*0280*/  IMAD.MOV R4, RZ, RZ, -R4 ;  /* 0x000000ffff047224 */ /* 0x000fca00078e0a04 */
[----:B------:R-:W-:-:S13]  /*0290*/  ISETP.GE.AND P0, PT, R4, RZ, PT ;  /* 0x000000ff0400720c */ /* 0x000fda0003f06270 */
[----:B------:R-:W-:Y:S05]  /*02a0*/  @P0 BRA `(.L_x_3) ;  /* 0x0000000c004c0947 */ /* 0x000fea0003800000 */
[----:B------:R-:W-:Y:S01]  /*02b0*/  IMAD.MOV R5, RZ, RZ, -R4 ;  /* 0x000000ffff057224 */ /* 0x000fe200078e0a04 */
[----:B------:R-:W-:-:S04]  /*02c0*/  PLOP3.LUT P0, PT, PT, PT, PT, 0x80, 0x8 ;  /* 0x000000000008781c */ /* 0x000fc80003f0f070 */
[----:B------:R-:W-:-:S13]  /*02d0*/  ISETP.GT.AND P1, PT, R5, 0xc, PT ;  /* 0x0000000c0500780c */ /* 0x000fda0003f24270 */
[----:B------:R-:W-:Y:S05]  /*02e0*/  @!P1 BRA `(.L_x_4) ;  /* 0x0000000800189947 */ /* 0x000fea0003800000 */
[----:B------:R-:W-:-:S13]  /*02f0*/  PLOP3.LUT P0, PT, PT, PT, PT, 0x8, 0x80 ;  /* 0x000000000080781c */ /* 0x000fda0003f0e170 */
.L_x_5:
[----:B--2---:R-:W0:Y:S04]  /*0300*/  LDS.64 R8, [UR6+-0x8] ;  /* 0xfffff806ff087984 */ /* 0x004e280008000a00 */
[----:B------:R-:W2:Y:S01]  /*0310*/  LDS.64 R6, [UR7+-0x8] ;  /* 0xfffff807ff067984 */ /* 0x000ea20008000a00 */
[----:B0-----:R-:W-:-:S05]  /*0320*/  LEA R5, R8, R3, 0x2 ;  /* 0x0000000308057211 */ /* 0x001fca00078e10ff */
[----:B------:R-:W2:Y:S04]  /*0330*/  LDL R11, [R5] ;  /* 0x00000000050b7983 */ /* 0x000ea80000100800 */
[----:B------:R-:W3:Y:S01]  /*0340*/  LDL R8, [R5+0xc] ;  /* 0x00000c0005087983 */ /* 0x000ee20000100800 */
[----:B--2---:R-:W-:Y:S01]  /*0350*/  FADD R6, R6, R11 ;  /* 0x0000000b06067221 */ /* 0x004fe20000000000 */
[----:B------:R-:W-:Y:S02]  /*0360*/  IMAD R11, R9, 0x4, R3 ;  /* 0x00000004090b7824 */ /* 0x000fe400078e0203 */
[----:B---3--:R-:W-:Y:S02]  /*0370*/  VIADD R10, R8, 0x1 ;  /* 0x00000001080a7836 */ /* 0x008fe40000000000 */
[----:B------:R-:W-:Y:S04]  /*0380*/  STL [R5], R6 ;  /* 0x0000000605007387 */ /* 0x000fe80000100800 */
[----:B------:R-:W-:Y:S04]  /*0390*/  STL [R5+0xc], R10 ;  /* 0x00000c0a05007387 */ /* 0x000fe80000100800 */
[----:B------:R-:W2:Y:S04]  /*03a0*/  LDL R12, [R11] ;  /* 0x000000000b0c7983 */ /* 0x000ea80000100800 */
[----:B------:R-:W3:Y:S04]  /*03b0*/  LDL R13, [R11+0xc] ;  /* 0x00000c000b0d7983 */ /* 0x000ee80000100800 */
[----:B------:R-:W0:Y:S01]  /*03c0*/  LDS.64 R8, [UR6] ;  /* 0x00000006ff087984 */ /* 0x000e220008000a00 */
[----:B--2---:R-:W-:-:S03]  /*03d0*/  FADD R12, R12, R7 ;  /* 0x000000070c0c7221 */ /* 0x004fc60000000000 */
[----:B------:R-:W2:Y:S01]  /*03e0*/  LDS.64 R6, [UR7] ;  /* 0x00000007ff067984 */ /* 0x000ea20008000a00 */
[----:B---3--:R-:W-:Y:S01]  /*03f0*/  IADD3 R16, PT, PT, R13, 0x1, RZ ;  /* 0x000000010d107810 */ /* 0x008fe20007ffe0ff */
[----:B0-----:R-:W-:Y:S02]  /*0400*/  IMAD R13, R8, 0x4, R3 ;  /* 0x00000004080d7824 */ /* 0x001fe400078e0203 */
[----:B------:R0:W-:Y:S04]  /*0410*/  STL [R11], R12 ;  /* 0x0000000c0b007387 */ /* 0x0001e80000100800 */
[----:B------:R-:W-:Y:S04]  /*0420*/  STL [R11+0xc], R16 ;  /* 0x00000c100b007387 */ /* 0x000fe80000100800 */
[----:B------:R-:W2:Y:S04]  /*0430*/  LDL R15, [R13] ;  /* 0x000000000d0f7983 */ /* 0x000ea80000100800 */
[----:B------:R-:W3:Y:S01]  /*0440*/  LDL R8, [R13+0xc] ;  /* 0x00000c000d087983 */ /* 0x000ee20000100800 */
[----:B------:R-:W-:Y:S01]  /*0450*/  LEA R5, R9, R3, 0x2 ;  /* 0x0000000309057211 */ /* 0x000fe200078e10ff */
[----:B--2---:R-:W-:Y:S01]  /*0460*/  FADD R6, R6, R15 ;  /* 0x0000000f06067221 */ /* 0x004fe20000000000 */
[----:B---3--:R-:W-:-:S04]  /*0470*/  VIADD R10, R8, 0x1 ;  /* 0x00000001080a7836 */ /* 0x008fc80000000000 */
[----:B------:R-:W-:Y:S04]  /*0480*/  STL [R13], R6 ;  /* 0x000000060d007387 */ /* 0x000fe80000100800 */
[----:B------:R-:W-:Y:S04]  /*0490*/  STL [R13+0xc], R10 ;  /* 0x00000c0a0d007387 */ /* 0x000fe80000100800 */
[----:B------:R-:W2:Y:S04]  /*04a0*/  LDL R18, [R5] ;  /* 0x0000000005127983 */ /* 0x000ea80000100800 */
[----:B0-----:R-:W3:Y:S04]  /*04b0*/  LDL R12, [R5+0xc] ;  /* 0x00000c00050c7983 */ /* 0x001ee80000100800 */
[----:B------:R-:W0:Y:S02]  /*04c0*/  LDS.64 R8, [UR6+0x8] ;  /* 0x00000806ff087984 */ /* 0x000e240008000a00 */
[----:B0-----:R-:W-:-:S02]  /*04d0*/  IMAD R11, R8, 0x4, R3 ;  /* 0x00000004080b7824 */ /* 0x001fc400078e0203 */
[----:B--2---:R-:W-:Y:S02]  /*04e0*/  FADD R18, R18, R7 ;  /* 0x0000000712127221 */ /* 0x004fe40000000000 */
[----:B------:R-:W0:Y:S01]  /*04f0*/  LDS.64 R6, [UR7+0x8] ;  /* 0x00000807ff067984 */ /* 0x000e220008000a00 */
[----:B---3--:R-:W-:-:S03]  /*0500*/  VIADD R12, R12, 0x1 ;  /* 0x000000010c0c7836 */ /* 0x008fc60000000000 */
[----:B------:R-:W-:Y:S04]  /*0510*/  STL [R5], R18 ;  /* 0x0000001205007387 */ /* 0x000fe80000100800 */
[----:B------:R-:W-:Y:S04]  /*0520*/  STL [R5+0xc], R12 ;  /* 0x00000c0c05007387 */ /* 0x000fe80000100800 */
[----:B------:R-:W0:Y:S04]  /*0530*/  LDL R15, [R11] ;  /* 0x000000000b0f7983 */ /* 0x000e280000100800 */
[----:B------:R-:W2:Y:S01]  /*0540*/  LDL R8, [R11+0xc] ;  /* 0x00000c000b087983 */ /* 0x000ea20000100800 */
[----:B------:R-:W-:-:S02]  /*0550*/  IMAD R13, R9, 0x4, R3 ;  /* 0x00000004090d7824 */ /* 0x000fc400078e0203 */
[----:B0-----:R-:W-:Y:S01]  /*0560*/  FADD R6, R6, R15 ;  /* 0x0000000f06067221 */ /* 0x001fe20000000000 */
[----:B--2---:R-:W-:-:S04]  /*0570*/  IADD3 R10, PT, PT, R8, 0x1, RZ ;  /* 0x00000001080a7810 */ /* 0x004fc80007ffe0ff */
[----:B------:R-:W-:Y:S04]  /*0580*/  STL [R11], R6 ;  /* 0x000000060b007387 */ /* 0x000fe80000100800 */
[----:B------:R-:W-:Y:S04]  /*0590*/  STL [R11+0xc], R10 ;  /* 0x00000c0a0b007387 */ /* 0x000fe80000100800 */
[----:B------:R-:W2:Y:S04]  /*05a0*/  LDL R16, [R13] ;  /* 0x000000000d107983 */ /* 0x000ea80000100800 */
[----:B------:R-:W3:Y:S04]  /*05b0*/  LDL R15, [R13+0xc] ;  /* 0x00000c000d0f7983 */ /* 0x000ee80000100800 */
[----:B------:R-:W0:Y:S02]  /*05c0*/  LDS.64 R8, [UR6+0x10] ;  /* 0x00001006ff087984 */ /* 0x000e240008000a00 */
[----:B0-----:R-:W-:Y:S01]  /*05d0*/  LEA R5, R8, R3, 0x2 ;  /* 0x0000000308057211 */ /* 0x001fe200078e10ff */
[----:B--2---:R-:W-:-:S02]  /*05e0*/  FADD R16, R16, R7 ;  /* 0x0000000710107221 */ /* 0x004fc40000000000 */
        /* <DEDUP_REMOVED lines=8> */
[----:B--2---:R-:W-:-:S04]  /*0670*/  VIADD R10, R8, 0x1 ;  /* 0x00000001080a7836 */ /* 0x004fc80000000000 */
[----:B------:R-:W-:Y:S04]  /*0680*/  STL [R5], R6 ;  /* 0x0000000605007387 */ /* 0x000fe80000100800 */
[----:B------:R-:W-:Y:S04]  /*0690*/  STL [R5+0xc], R10 ;  /* 0x00000c0a05007387 */ /* 0x000fe80000100800 */
[----:B------:R-:W2:Y:S04]  /*06a0*/  LDL R18, [R11] ;  /* 0x000000000b127983 */ /* 0x000ea80000100800 */
[----:B------:R-:W3:Y:S04]  /*06b0*/  LDL R15, [R11+0xc] ;  /* 0x00000c000b0f7983 */ /* 0x000ee80000100800 */
[----:B------:R-:W0:Y:S02]  /*06c0*/  LDS.64 R8, [UR6+0x18] ;  /* 0x00001806ff087984 */ /* 0x000e240008000a00 */
[----:B0-----:R-:W-:-:S02]  /*06d0*/  IMAD R13, R8, 0x4, R3 ;  /* 0x00000004080d7824 */ /* 0x001fc400078e0203 */
[----:B--2---:R-:W-:Y:S02]  /*06e0*/  FADD R18, R18, R7 ;  /* 0x0000000712127221 */ /* 0x004fe40000000000 */
[----:B------:R-:W0:Y:S01]  /*06f0*/  LDS.64 R6, [UR7+0x18] ;  /* 0x00001807ff067984 */ /* 0x000e220008000a00 */
[----:B---3--:R-:W-:-:S03]  /*0700*/  IADD3 R12, PT, PT, R15, 0x1, RZ ;  /* 0x000000010f0c7810 */ /* 0x008fc60007ffe0ff */
[----:B------:R-:W-:Y:S04]  /*0710*/  STL [R11], R18 ;  /* 0x000000120b007387 */ /* 0x000fe80000100800 */
[----:B------:R-:W-:Y:S04]  /*0720*/  STL [R11+0xc], R12 ;  /* 0x00000c0c0b007387 */ /* 0x000fe80000100800 */
[----:B------:R-:W0:Y:S04]  /*0730*/  LDL R15, [R13] ;  /* 0x000000000d0f7983 */ /* 0x000e280000100800 */
[----:B------:R-:W2:Y:S01]  /*0740*/  LDL R8, [R13+0xc] ;  /* 0x00000c000d087983 */ /* 0x000ea20000100800 */
[----:B------:R-:W-:Y:S01]  /*0750*/  LEA R5, R9, R3, 0x2 ;  /* 0x0000000309057211 */ /* 0x000fe200078e10ff */
        /* <DEDUP_REMOVED lines=43> */
[----:B------:R2:W-:Y:S04]  /*0a10*/  STL [R11], R16 ;  /* 0x000000100b007387 */ /* 0x0005e80000100800 */
[----:B------:R2:W-:Y:S04]  /*0a20*/  STL [R11+0xc], R12 ;  /* 0x00000c0c0b007387 */ /* 0x0005e80000100800 */
[----:B------:R-:W0:Y:S04]  /*0a30*/  LDL R13, [R8] ;  /* 0x00000000080d7983 */ /* 0x000e280000100800 */
[----:B------:R-:W3:Y:S01]  /*0a40*/  LDL R15, [R8+0xc] ;  /* 0x00000c00080f7983 */ /* 0x000ee20000100800 */
[----:B------:R-:W-:Y:S01]  /*0a50*/  LEA R9, R9, R3, 0x2 ;  /* 0x0000000309097211 */ /* 0x000fe200078e10ff */
[----:B0-----:R-:W-:Y:S01]  /*0a60*/  FADD R13, R6, R13 ;  /* 0x0000000d060d7221 */ /* 0x001fe20000000000 */
[----:B---3--:R-:W-:-:S04]  /*0a70*/  VIADD R15, R15, 0x1 ;  /* 0x000000010f0f7836 */ /* 0x008fc80000000000 */
[----:B------:R2:W-:Y:S04]  /*0a80*/  STL [R8], R13 ;  /* 0x0000000d08007387 */ /* 0x0005e80000100800 */
[----:B------:R2:W-:Y:S04]  /*0a90*/  STL [R8+0xc], R15 ;  /* 0x00000c0f08007387 */ /* 0x0005e80000100800 */
[----:B------:R-:W3:Y:S04]  /*0aa0*/  LDL R6, [R9] ;  /* 0x0000000009067983 */ /* 0x000ee80000100800 */
[----:B------:R-:W4:Y:S01]  /*0ab0*/  LDL R5, [R9+0xc] ;  /* 0x00000c0009057983 */ /* 0x000f220000100800 */
[----:B------:R-:W-:Y:S01]  /*0ac0*/  VIADD R4, R4, 0x10 ;  /* 0x0000001004047836 */ /* 0x000fe20000000000 */
[----:B------:R-:W-:-:S02]  /*0ad0*/  UIADD3 UR6, UPT, UPT, UR6, 0x40, URZ ;  /* 0x0000004006067890 */ /* 0x000fc4000fffe0ff */
[----:B------:R-:W-:Y:S02]  /*0ae0*/  UIADD3 UR7, UPT, UPT, UR7, 0x40, URZ ;  /* 0x0000004007077890 */ /* 0x000fe4000fffe0ff */
[----:B------:R-:W-:Y:S01]  /*0af0*/  ISETP.GE.AND P1, PT, R4, -0xc, PT ;  /* 0xfffffff40400780c */ /* 0x000fe20003f26270 */
[----:B---3--:R-:W-:Y:S01]  /*0b00*/  FADD R6, R6, R7 ;  /* 0x0000000706067221 */ /* 0x008fe20000000000 */
[----:B----4-:R-:W-:-:S04]  /*0b10*/  VIADD R10, R5, 0x1 ;  /* 0x00000001050a7836 */ /* 0x010fc80000000000 */
[----:B------:R2:W-:Y:S04]  /*0b20*/  STL [R9], R6 ;  /* 0x0000000609007387 */ /* 0x0005e80000100800 */
[----:B------:R2:W-:Y:S03]  /*0b30*/  STL [R9+0xc], R10 ;  /* 0x00000c0a09007387 */ /* 0x0005e60000100800 */
[----:B------:R-:W-:Y:S05]  /*0b40*/  @!P1 BRA `(.L_x_5) ;  /* 0xfffffff400ec9947 */ /* 0x000fea000383ffff */
.L_x_4:
[----:B------:R-:W-:-:S04]  /*0b50*/  IADD3 R5, PT, PT, -R4, RZ, RZ ;  /* 0x000000ff04057210 */ /* 0x000fc80007ffe1ff */
[----:B------:R-:W-:-:S13]  /*0b60*/  ISETP.GT.AND P1, PT, R5, 0x4, PT ;  /* 0x000000040500780c */ /* 0x000fda0003f24270 */
[----:B------:R-:W-:Y:S05]  /*0b70*/  @!P1 BRA `(.L_x_6) ;  /* 0x0000000400109947 */ /* 0x000fea0003800000 */
[----:B--2---:R-:W0:Y:S04]  /*0b80*/  LDS.64 R8, [UR6+-0x8] ;  /* 0xfffff806ff087984 */ /* 0x004e280008000a00 */
[----:B------:R-:W2:Y:S01]  /*0b90*/  LDS.64 R6, [UR7+-0x8] ;  /* 0xfffff807ff067984 */ /* 0x000ea20008000a00 */
[----:B0-----:R-:W-:-:S05]  /*0ba0*/  IMAD R5, R8, 0x4, R3 ;  /* 0x0000000408057824 */ /* 0x001fca00078e0203 */
[----:B------:R-:W2:Y:S04]  /*0bb0*/  LDL R11, [R5] ;  /* 0x00000000050b7983 */ /* 0x000ea80000100800 */
[----:B------:R-:W3:Y:S01]  /*0bc0*/  LDL R8, [R5+0xc] ;  /* 0x00000c0005087983 */ /* 0x000ee20000100800 */
[----:B--2---:R-:W-:Y:S01]  /*0bd0*/  FADD R6, R6, R11 ;  /* 0x0000000b06067221 */ /* 0x004fe20000000000 */
[----:B------:R-:W-:Y:S01]  /*0be0*/  LEA R11, R9, R3, 0x2 ;  /* 0x00000003090b7211 */ /* 0x000fe200078e10ff */
[----:B---3--:R-:W-:-:S03]  /*0bf0*/  VIADD R10, R8, 0x1 ;  /* 0x00000001080a7836 */ /* 0x008fc60000000000 */
[----:B------:R-:W-:Y:S04]  /*0c00*/  STL [R5], R6 ;  /* 0x0000000605007387 */ /* 0x000fe80000100800 */
[----:B------:R-:W-:Y:S04]  /*0c10*/  STL [R5+0xc], R10 ;  /* 0x00000c0a05007387 */ /* 0x000fe80000100800 */
[----:B------:R-:W2:Y:S04]  /*0c20*/  LDL R12, [R11] ;  /* 0x000000000b0c7983 */ /* 0x000ea80000100800 */
[----:B------:R-:W3:Y:S04]  /*0c30*/  LDL R13, [R11+0xc] ;  /* 0x00000c000b0d7983 */ /* 0x000ee80000100800 */
[----:B------:R-:W0:Y:S01]  /*0c40*/  LDS.64 R8, [UR6] ;  /* 0x00000006ff087984 */ /* 0x000e220008000a00 */
[----:B--2---:R-:W-:-:S03]  /*0c50*/  FADD R12, R12, R7 ;  /* 0x000000070c0c7221 */ /* 0x004fc60000000000 */
[----:B------:R-:W2:Y:S01]  /*0c60*/  LDS.64 R6, [UR7] ;  /* 0x00000007ff067984 */ /* 0x000ea20008000a00 */
[----:B---3--:R-:W-:Y:S02]  /*0c70*/  VIADD R16, R13, 0x1 ;  /* 0x000000010d107836 */ /* 0x008fe40000000000 */
[--C-:B0-----:R-:W-:Y:S01]  /*0c80*/  IMAD R13, R8, 0x4, R3.reuse ;  /* 0x00000004080d7824 */ /* 0x101fe200078e0203 */
[----:B------:R0:W-:Y:S04]  /*0c90*/  STL [R11], R12 ;  /* 0x0000000c0b007387 */ /* 0x0001e80000100800 */
[----:B------:R-:W-:Y:S04]  /*0ca0*/  STL [R11+0xc], R16 ;  /* 0x00000c100b007387 */ /* 0x000fe80000100800 */
[----:B------:R-:W2:Y:S04]  /*0cb0*/  LDL R15, [R13] ;  /* 0x000000000d0f7983 */ /* 0x000ea80000100800 */
[----:B------:R-:W3:Y:S01]  /*0cc0*/  LDL R8, [R13+0xc] ;  /* 0x00000c000d087983 */ /* 0x000ee20000100800 */
[----:B------:R-:W-:-:S02]  /*0cd0*/  IMAD R5, R9, 0x4, R3 ;  /* 0x0000000409057824 */ /* 0x000fc400078e0203 */
[----:B--2---:R-:W-:Y:S01]  /*0ce0*/  FADD R6, R6, R15 ;  /* 0x0000000f06067221 */ /* 0x004fe20000000000 */
[----:B---3--:R-:W-:-:S04]  /*0cf0*/  IADD3 R10, PT, PT, R8, 0x1, RZ ;  /* 0x00000001080a7810 */ /* 0x008fc80007ffe0ff */
[----:B------:R-:W-:Y:S04]  /*0d00*/  STL [R13], R6 ;  /* 0x000000060d007387 */ /* 0x000fe80000100800 */
[----:B------:R-:W-:Y:S04]  /*0d10*/  STL [R13+0xc], R10 ;  /* 0x00000c0a0d007387 */ /* 0x000fe80000100800 */
[----:B------:R-:W2:Y:S04]  /*0d20*/  LDL R18, [R5] ;  /* 0x0000000005127983 */ /* 0x000ea80000100800 */
[----:B0-----:R-:W3:Y:S04]  /*0d30*/  LDL R12, [R5+0xc] ;  /* 0x00000c00050c7983 */ /* 0x001ee80000100800 */
        /* <DEDUP_REMOVED lines=21> */
[----:B------:R3:W-:Y:S04]  /*0e90*/  STL [R13], R16 ;  /* 0x000000100d007387 */ /* 0x0007e80000100800 */
[----:B------:R3:W-:Y:S04]  /*0ea0*/  STL [R13+0xc], R12 ;  /* 0x00000c0c0d007387 */ /* 0x0007e80000100800 */
[----:B------:R-:W0:Y:S04]  /*0eb0*/  LDL R5, [R8] ;  /* 0x0000000008057983 */ /* 0x000e280000100800 */
[----:B------:R-:W2:Y:S01]  /*0ec0*/  LDL R15, [R8+0xc] ;  /* 0x00000c00080f7983 */ /* 0x000ea20000100800 */
[----:B------:R-:W-:Y:S01]  /*0ed0*/  LEA R9, R9, R3, 0x2 ;  /* 0x0000000309097211 */ /* 0x000fe200078e10ff */
[----:B0-----:R-:W-:Y:S01]  /*0ee0*/  FADD R5, R6, R5 ;  /* 0x0000000506057221 */ /* 0x001fe20000000000 */
[----:B--2---:R-:W-:-:S04]  /*0ef0*/  VIADD R15, R15, 0x1 ;  /* 0x000000010f0f7836 */ /* 0x004fc80000000000 */
[----:B------:R3:W-:Y:S04]  /*0f00*/  STL [R8], R5 ;  /* 0x0000000508007387 */ /* 0x0007e80000100800 */
[----:B------:R3:W-:Y:S04]  /*0f10*/  STL [R8+0xc], R15 ;  /* 0x00000c0f08007387 */ /* 0x0007e80000100800 */
[----:B------:R-:W2:Y:S04]  /*0f20*/  LDL R6, [R9] ;  /* 0x0000000009067983 */ /* 0x000ea80000100800 */
[----:B------:R-:W4:Y:S01]  /*0f30*/  LDL R10, [R9+0xc] ;  /* 0x00000c00090a7983 */ /* 0x000f220000100800 */
[----:B------:R-:W-:Y:S01]  /*0f40*/  PLOP3.LUT P0, PT, PT, PT, PT, 0x8, 0x80 ;  /* 0x000000000080781c */ /* 0x000fe20003f0e170 */
[----:B------:R-:W-:Y:S01]  /*0f50*/  UIADD3 UR6, UPT, UPT, UR6, 0x20, URZ ;  /* 0x0000002006067890 */ /* 0x000fe2000fffe0ff */
[----:B------:R-:W-:Y:S01]  /*0f60*/  IADD3 R4, PT, PT, R4, 0x8, RZ ;  /* 0x0000000804047810 */ /* 0x000fe20007ffe0ff */
[----:B------:R-:W-:Y:S01]  /*0f70*/  UIADD3 UR7, UPT, UPT, UR7, 0x20, URZ ;  /* 0x0000002007077890 */ /* 0x000fe2000fffe0ff */
[----:B--2---:R-:W-:Y:S01]  /*0f80*/  FADD R6, R6, R7 ;  /* 0x0000000706067221 */ /* 0x004fe20000000000 */
[----:B----4-:R-:W-:-:S04]  /*0f90*/  VIADD R10, R10, 0x1 ;  /* 0x000000010a0a7836 */ /* 0x010fc80000000000 */
[----:B------:R3:W-:Y:S04]  /*0fa0*/  STL [R9], R6 ;  /* 0x0000000609007387 */ /* 0x0007e80000100800 */
[----:B------:R3:W-:Y:S02]  /*0fb0*/  STL [R9+0xc], R10 ;  /* 0x00000c0a09007387 */ /* 0x0007e40000100800 */
.L_x_6:
[----:B------:R-:W-:-:S13]  /*0fc0*/  ISETP.NE.OR P0, PT, R4, RZ, P0 ;  /* 0x000000ff0400720c */ /* 0x000fda0000705670 */
[----:B------:R-:W-:Y:S05]  /*0fd0*/  @!P0 BRA `(.L_x_2) ;  /* 0x0000000000948947 */ /* 0x000fea0003800000 */
.L_x_3:
[----:B--234-:R-:W0:Y:S04]  /*0fe0*/  LDS.64 R8, [UR6+-0x8] ;  /* 0xfffff806ff087984 */ /* 0x01ce280008000a00 */
[----:B------:R-:W2:Y:S01]  /*0ff0*/  LDS.64 R6, [UR7+-0x8] ;  /* 0xfffff807ff067984 */ /* 0x000ea20008000a00 */
[----:B0-----:R-:W-:-:S05]  /*1000*/  IMAD R5, R8, 0x4, R3 ;  /* 0x0000000408057824 */ /* 0x001fca00078e0203 */
[----:B------:R-:W2:Y:S04]  /*1010*/  LDL R11, [R5] ;  /* 0x00000000050b7983 */ /* 0x000ea80000100800 */
[----:B------:R-:W3:Y:S01]  /*1020*/  LDL R8, [R5+0xc] ;  /* 0x00000c0005087983 */ /* 0x000ee20000100800 */
[----:B--2---:R-:W-:Y:S01]  /*1030*/  FADD R6, R6, R11 ;  /* 0x0000000b06067221 */ /* 0x004fe20000000000 */
[----:B------:R-:W-:Y:S01]  /*1040*/  IMAD R11, R9, 0x4, R3 ;  /* 0x00000004090b7824 */ /* 0x000fe200078e0203 */
[----:B---3--:R-:W-:-:S03]  /*1050*/  IADD3 R10, PT, PT, R8, 0x1, RZ ;  /* 0x00000001080a7810 */ /* 0x008fc60007ffe0ff */
[----:B------:R-:W-:Y:S04]  /*1060*/  STL [R5], R6 ;  /* 0x0000000605007387 */ /* 0x000fe80000100800 */
[----:B------:R-:W-:Y:S04]  /*1070*/  STL [R5+0xc], R10 ;  /* 0x00000c0a05007387 */ /* 0x000fe80000100800 */
[----:B------:R-:W2:Y:S04]  /*1080*/  LDL R12, [R11] ;  /* 0x000000000b0c7983 */ /* 0x000ea80000100800 */
[----:B------:R-:W3:Y:S04]  /*1090*/  LDL R13, [R11+0xc] ;  /* 0x00000c000b0d7983 */ /* 0x000ee80000100800 */
[----:B------:R-:W0:Y:S02]  /*10a0*/  LDS.64 R8, [UR6] ;  /* 0x00000006ff087984 */ /* 0x000e240008000a00 */
[----:B0-----:R-:W-:-:S02]  /*10b0*/  IMAD R8, R8, 0x4, R3 ;  /* 0x0000000408087824 */ /* 0x001fc400078e0203 */
[----:B--2---:R-:W-:Y:S02]  /*10c0*/  FADD R12, R12, R7 ;  /* 0x000000070c0c7221 */ /* 0x004fe40000000000 */
[----:B------:R-:W0:Y:S01]  /*10d0*/  LDS.64 R6, [UR7] ;  /* 0x00000007ff067984 */ /* 0x000e220008000a00 */
[----:B---3--:R-:W-:-:S03]  /*10e0*/  IADD3 R16, PT, PT, R13, 0x1, RZ ;  /* 0x000000010d107810 */ /* 0x008fc60007ffe0ff */
[----:B------:R4:W-:Y:S04]  /*10f0*/  STL [R11], R12 ;  /* 0x0000000c0b007387 */ /* 0x0009e80000100800 */
[----:B------:R4:W-:Y:S04]  /*1100*/  STL [R11+0xc], R16 ;  /* 0x00000c100b007387 */ /* 0x0009e80000100800 */
[----:B------:R-:W0:Y:S04]  /*1110*/  LDL R13, [R8] ;  /* 0x00000000080d7983 */ /* 0x000e280000100800 */
[----:B------:R-:W2:Y:S01]  /*1120*/  LDL R15, [R8+0xc] ;  /* 0x00000c00080f7983 */ /* 0x000ea20000100800 */
[----:B------:R-:W-:-:S02]  /*1130*/  IMAD R9, R9, 0x4, R3 ;  /* 0x0000000409097824 */ /* 0x000fc400078e0203 */
[----:B0-----:R-:W-:Y:S01]  /*1140*/  FADD R13, R6, R13 ;  /* 0x0000000d060d7221 */ /* 0x001fe20000000000 */
[----:B--2---:R-:W-:-:S04]  /*1150*/  IADD3 R15, PT, PT, R15, 0x1, RZ ;  /* 0x000000010f0f7810 */ /* 0x004fc80007ffe0ff */
[----:B------:R4:W-:Y:S04]  /*1160*/  STL [R8], R13 ;  /* 0x0000000d08007387 */ /* 0x0009e80000100800 */
[----:B------:R4:W-:Y:S04]  /*1170*/  STL [R8+0xc], R15 ;  /* 0x00000c0f08007387 */ /* 0x0009e80000100800 */
[----:B------:R-:W2:Y:S04]  /*1180*/  LDL R6, [R9] ;  /* 0x0000000009067983 */ /* 0x000ea80000100800 */
[----:B------:R-:W3:Y:S01]  /*1190*/  LDL R5, [R9+0xc] ;  /* 0x00000c0009057983 */ /* 0x000ee20000100800 */
[----:B------:R-:W-:Y:S01]  /*11a0*/  VIADD R4, R4, 0x4 ;  /* 0x0000000404047836 */ /* 0x000fe20000000000 */
[----:B------:R-:W-:-:S02]  /*11b0*/  UIADD3 UR6, UPT, UPT, UR6, 0x10, URZ ;  /* 0x0000001006067890 */ /* 0x000fc4000fffe0ff */
[----:B------:R-:W-:Y:S02]  /*11c0*/  UIADD3 UR7, UPT, UPT, UR7, 0x10, URZ ;  /* 0x0000001007077890 */ /* 0x000fe4000fffe0ff */
[----:B------:R-:W-:Y:S01]  /*11d0*/  ISETP.NE.AND P0, PT, R4, RZ, PT ;  /* 0x000000ff0400720c */ /* 0x000fe20003f05270 */
[----:B--2---:R-:W-:Y:S01]  /*11e0*/  FADD R6, R6, R7 ;  /* 0x0000000706067221 */ /* 0x004fe20000000000 */
[----:B---3--:R-:W-:-:S04]  /*11f0*/  IADD3 R10, PT, PT, R5, 0x1, RZ ;  /* 0x00000001050a7810 */ /* 0x008fc80007ffe0ff */
[----:B------:R4:W-:Y:S04]  /*1200*/  STL [R9], R6 ;  /* 0x0000000609007387 */ /* 0x0009e80000100800 */
[----:B------:R4:W-:Y:S03]  /*1210*/  STL [R9+0xc], R10 ;  /* 0x00000c0a09007387 */ /* 0x0009e60000100800 */
[----:B------:R-:W-:Y:S05]  /*1220*/  @P0 BRA `(.L_x_3) ;  /* 0xfffffffc006c0947 */ /* 0x000fea000383ffff */
.L_x_2:
[----:B------:R-:W-:-:S13]  /*1230*/  ISETP.NE.AND P0, PT, R0, RZ, PT ;  /* 0x000000ff0000720c */ /* 0x000fda0003f05270 */
[----:B------:R-:W-:Y:S05]  /*1240*/  @!P0 BRA `(.L_x_7) ;  /* 0x0000000000448947 */ /* 0x000fea0003800000 */
[----:B------:R-:W-:Y:S02]  /*1250*/  IADD3 R4, PT, PT, -R0, RZ, RZ ;  /* 0x000000ff00047210 */ /* 0x000fe40007ffe1ff */
[C---:B------:R-:W-:Y:S02]  /*1260*/  LEA R0, R2.reuse, UR4, 0x2 ;  /* 0x0000000402007c11 */ /* 0x040fe4000f8e10ff */
[----:B------:R-:W-:-:S07]  /*1270*/  LEA R2, R2, UR5, 0x2 ;  /* 0x0000000502027c11 */ /* 0x000fce000f8e10ff */
.L_x_8:
[----:B0-234-:R-:W0:Y:S04]  /*1280*/  LDS R6, [R2] ;  /* 0x0000000002067984 */ /* 0x01de280000000800 */
[----:B------:R2:W3:Y:S01]  /*1290*/  LDS R5, [R0] ;  /* 0x0000000000057984 */ /* 0x0004e20000000800 */
[----:B0-----:R-:W-:-:S05]  /*12a0*/  IMAD R6, R6, 0x4, R3 ;  /* 0x0000000406067824 */ /* 0x001fca00078e0203 */
[----:B------:R-:W3:Y:S04]  /*12b0*/  LDL R8, [R6] ;  /* 0x0000000006087983 */ /* 0x000ee80000100800 */
[----:B------:R-:W4:Y:S01]  /*12c0*/  LDL R7, [R6+0xc] ;  /* 0x00000c0006077983 */ /* 0x000f220000100800 */
[----:B------:R-:W-:Y:S01]  /*12d0*/  VIADD R4, R4, 0x1 ;  /* 0x0000000104047836 */ /* 0x000fe20000000000 */
[----:B------:R-:W-:Y:S01]  /*12e0*/  IADD3 R2, PT, PT, R2, 0x4, RZ ;  /* 0x0000000402027810 */ /* 0x000fe20007ffe0ff */
[----:B--2---:R-:W-:-:S03]  /*12f0*/  VIADD R0, R0, 0x4 ;  /* 0x0000000400007836 */ /* 0x004fc60000000000 */
[----:B------:R-:W-:Y:S01]  /*1300*/  ISETP.NE.AND P0, PT, R4, RZ, PT ;  /* 0x000000ff0400720c */ /* 0x000fe20003f05270 */
[----:B---3--:R-:W-:Y:S01]  /*1310*/  FADD R5, R5, R8 ;  /* 0x0000000805057221 */ /* 0x008fe20000000000 */
[----:B----4-:R-:W-:-:S04]  /*1320*/  IADD3 R7, PT, PT, R7, 0x1, RZ ;  /* 0x0000000107077810 */ /* 0x010fc80007ffe0ff */
[----:B------:R0:W-:Y:S04]  /*1330*/  STL [R6], R5 ;  /* 0x0000000506007387 */ /* 0x0001e80000100800 */
[----:B------:R0:W-:Y:S03]  /*1340*/  STL [R6+0xc], R7 ;  /* 0x00000c0706007387 */ /* 0x0001e60000100800 */
[----:B------:R-:W-:Y:S05]  /*1350*/  @P0 BRA `(.L_x_8) ;  /* 0xfffffffc00c80947 */ /* 0x000fea000383ffff */
.L_x_7:
[----:B--234-:R-:W2:Y:S01]  /*1360*/  LDL.64 R16, [R1] ;  /* 0x0000000001107983 */ /* 0x01cea20000100a00 */
[----:B------:R-:W3:Y:S03]  /*1370*/  LDCU.128 UR8, c[0x0][0x390] ;  /* 0x00007200ff0877ac */ /* 0x000ee60008000c00 */
[----:B------:R-:W4:Y:S04]  /*1380*/  LDL.64 R12, [R1+0x8] ;  /* 0x00000800010c7983 */ /* 0x000f280000100a00 */
[----:B------:R-:W5:Y:S01]  /*1390*/  LDL.64 R8, [R1+0x10] ;  /* 0x0000100001087983 */ /* 0x000f620000100a00 */
[----:B------:R-:W2:Y:S08]  /*13a0*/  LDC.64 R2, c[0x0][0x390] ;  /* 0x0000e400ff027b82 */ /* 0x000eb00000000a00 */
[----:B0-----:R-:W4:Y:S01]  /*13b0*/  LDC.64 R4, c[0x0][0x398] ;  /* 0x0000e600ff047b82 */ /* 0x001f220000000a00 */
[----:B---3--:R-:W-:-:S02]  /*13c0*/  UIADD3 UR6, UP0, UPT, UR8, 0x4, URZ ;  /* 0x0000000408067890 */ /* 0x008fc4000ff1e0ff */
[----:B------:R-:W-:Y:S02]  /*13d0*/  UIADD3 UR8, UP1, UPT, UR10, 0x4, URZ ;  /* 0x000000040a087890 */ /* 0x000fe4000ff3e0ff */
[----:B------:R-:W-:Y:S02]  /*13e0*/  UIADD3.X UR7, UPT, UPT, URZ, UR9, URZ, UP0, !UPT ;  /* 0x00000009ff077290 */ /* 0x000fe400087fe4ff */
[----:B------:R-:W-:Y:S01]  /*13f0*/  UIADD3.X UR9, UPT, UPT, URZ, UR11, URZ, UP1, !UPT ;  /* 0x0000000bff097290 */ /* 0x000fe20008ffe4ff */
[----:B------:R-:W-:Y:S01]  /*1400*/  MOV R6, UR6 ;  /* 0x0000000600067c02 */ /* 0x000fe20008000f00 */
[----:B------:R-:W-:Y:S02]  /*1410*/  IMAD.U32 R10, RZ, RZ, UR8 ;  /* 0x00000008ff0a7e24 */ /* 0x000fe4000f8e00ff */
[----:B------:R-:W-:Y:S02]  /*1420*/  MOV R7, UR7 ;  /* 0x0000000700077c02 */ /* 0x000fe40008000f00 */
[----:B------:R-:W-:Y:S01]  /*1430*/  IMAD.U32 R11, RZ, RZ, UR9 ;  /* 0x00000009ff0b7e24 */ /* 0x000fe2000f8e00ff */
[----:B--2---:R2:W-:Y:S04]  /*1440*/  REDG.E.ADD.F32.FTZ.RN.STRONG.GPU desc[UR12][R2.64], R16 ;  /* 0x00000010020079a6 */ /* 0x0045e8000c12f30c */
[----:B----4-:R2:W-:Y:S04]  /*1450*/  REDG.E.ADD.STRONG.GPU desc[UR12][R4.64], R13 ;  /* 0x0000000d0400798e */ /* 0x0105e8000c12e10c */
[----:B------:R2:W-:Y:S04]  /*1460*/  REDG.E.ADD.F32.FTZ.RN.STRONG.GPU desc[UR12][R6.64], R17 ;  /* 0x00000011060079a6 */ /* 0x0005e8000c12f30c */
[----:B-----5:R2:W-:Y:S04]  /*1470*/  REDG.E.ADD.STRONG.GPU desc[UR12][R10.64], R8 ;  /* 0x000000080a00798e */ /* 0x0205e8000c12e10c */
[----:B------:R2:W-:Y:S04]  /*1480*/  REDG.E.ADD.F32.FTZ.RN.STRONG.GPU desc[UR12][R6.64+0x4], R12 ;  /* 0x0000040c060079a6 */ /* 0x0005e8000c12f30c */
[----:B------:R2:W-:Y:S02]  /*1490*/  REDG.E.ADD.STRONG.GPU desc[UR12][R10.64+0x4], R9 ;  /* 0x000004090a00798e */ /* 0x0005e4000c12e10c */
.L_x_1:
[----:B------:R-:W-:Y:S05]  /*14a0*/  BSYNC.RECONVERGENT B0 ;  /* 0x0000000000007941 */ /* 0x000fea0003800200 */
.L_x_0:
[----:B------:R-:W-:-:S13]  /*14b0*/  ISETP.GT.AND P0, PT, R14, 0x2, PT ;  /* 0x000000020e00780c */ /* 0x000fda0003f04270 */
[----:B------:R-:W-:Y:S05]  /*14c0*/  @P0 EXIT ;  /* 0x000000000000094d */ /* 0x000fea0003800000 */
[----:B0-2---:R-:W0:Y:S08]  /*14d0*/  LDC.64 R2, c[0x0][0x398] ;  /* 0x0000e600ff027b82 */ /* 0x005e300000000a00 */
[----:B------:R-:W2:Y:S01]  /*14e0*/  LDC.64 R4, c[0x0][0x390] ;  /* 0x0000e400ff047b82 */ /* 0x000ea20000000a00 */
[----:B0-----:R-:W-:-:S06]  /*14f0*/  IMAD.WIDE R2, R14, 0x4, R2 ;  /* 0x000000040e027825 */ /* 0x001fcc00078e0202 */
[----:B------:R-:W3:Y:S01]  /*1500*/  LDG.E R2, desc[UR12][R2.64] ;  /* 0x0000000c02027981 */ /* 0x000ee2000c1e1900 */
[----:B--2---:R-:W-:-:S05]  /*1510*/  IMAD.WIDE R14, R14, 0x4, R4 ;  /* 0x000000040e0e7825 */ /* 0x004fca00078e0204 */
[----:B------:R-:W2:Y:S01]  /*1520*/  LDG.E R0, desc[UR12][R14.64] ;  /* 0x0000000c0e007981 */ /* 0x000ea2000c1e1900 */
[----:B------:R-:W-:Y:S01]  /*1530*/  BSSY.RECONVERGENT B0, `(.L_x_9) ;  /* 0x000000d000007945 */ /* 0x000fe20003800200 */
[----:B---3--:R-:W-:-:S04]  /*1540*/  I2FP.F32.S32 R3, R2 ;  /* 0x0000000200037245 */ /* 0x008fc80000201400 */
[----:B------:R-:W0:Y:S08]  /*1550*/  MUFU.RCP R4, R3 ;  /* 0x0000000300047308 */ /* 0x000e300000001000 */
[----:B--2---:R-:W2:Y:S01]  /*1560*/  FCHK P0, R0, R3 ;  /* 0x0000000300007302 */ /* 0x004ea20000000000 */
[----:B0-----:R-:W-:-:S04]  /*1570*/  FFMA R5, -R3, R4, 1 ;  /* 0x3f80000003057423 */ /* 0x001fc80000000104 */
[----:B------:R-:W-:-:S04]  /*1580*/  FFMA R5, R4, R5, R4 ;  /* 0x0000000504057223 */ /* 0x000fc80000000004 */
[----:B------:R-:W-:-:S04]  /*1590*/  FFMA R4, R0, R5, RZ ;  /* 0x0000000500047223 */ /* 0x000fc800000000ff */
[----:B------:R-:W-:-:S04]  /*15a0*/  FFMA R6, -R3, R4, R0 ;  /* 0x0000000403067223 */ /* 0x000fc80000000100 */
[----:B------:R-:W-:Y:S01]  /*15b0*/  FFMA R5, R5, R6, R4 ;  /* 0x0000000605057223 */ /* 0x000fe20000000004 */
[----:B--2---:R-:W-:Y:S06]  /*15c0*/  @!P0 BRA `(.L_x_10) ;  /* 0x00000000000c8947 */ /* 0x004fec0003800000 */
[----:B------:R-:W-:-:S07]  /*15d0*/  MOV R2, 0x15f0 ;  /* 0x000015f000027802 */ /* 0x000fce0000000f00 */
[----:B-1----:R-:W-:Y:S05]  /*15e0*/  CALL.REL.NOINC `($__internal_0_$__cuda_sm3x_div_rn_noftz_f32_slowpath) ;  /* 0x0000000000107944 */ /* 0x002fea0003c00000 */
[----:B------:R-:W-:-:S07]  /*15f0*/  MOV R5, R0 ;  /* 0x0000000000057202 */ /* 0x000fce0000000f00 */
.L_x_10:
[----:B------:R-:W-:Y:S05]  /*1600*/  BSYNC.RECONVERGENT B0 ;  /* 0x0000000000007941 */ /* 0x000fea0003800200 */
.L_x_9:
[----:B------:R-:W-:Y:S01]  /*1610*/  STG.E desc[UR12][R14.64], R5 ;  /* 0x000000050e007986 */ /* 0x000fe2000c10190c */
[----:B------:R-:W-:Y:S05]  /*1620*/  EXIT ;  /* 0x000000000000794d */ /* 0x000fea0003800000 */
        .weak           $__internal_0_$__cuda_sm3x_div_rn_noftz_f32_slowpath
        .type           $__internal_0_$__cuda_sm3x_div_rn_noftz_f32_slowpath,@function
        .size           $__internal_0_$__cuda_sm3x_div_rn_noftz_f32_slowpath,(.L_x_34 - $__internal_0_$__cuda_sm3x_div_rn_noftz_f32_slowpath)
$__internal_0_$__cuda_sm3x_div_rn_noftz_f32_slowpath:
[----:B------:R-:W-:Y:S01]  /*1630*/  SHF.R.U32.HI R5, RZ, 0x17, R3 ;  /* 0x00000017ff057819 */ /* 0x000fe20000011603 */
[----:B------:R-:W-:Y:S01]  /*1640*/  BSSY.RECONVERGENT B1, `(.L_x_11) ;  /* 0x0000064000017945 */ /* 0x000fe20003800200 */
[--C-:B------:R-:W-:Y:S01]  /*1650*/  SHF.R.U32.HI R4, RZ, 0x17, R0.reuse ;  /* 0x00000017ff047819 */ /* 0x100fe20000011600 */
[----:B------:R-:W-:Y:S01]  /*1660*/  IMAD.MOV.U32 R6, RZ, RZ, R0 ;  /* 0x000000ffff067224 */ /* 0x000fe200078e0000 */
[----:B------:R-:W-:Y:S02]  /*1670*/  LOP3.LUT R5, R5, 0xff, RZ, 0xc0, !PT ;  /* 0x000000ff05057812 */ /* 0x000fe400078ec0ff */
[----:B------:R-:W-:Y:S02]  /*1680*/  LOP3.LUT R4, R4, 0xff, RZ, 0xc0, !PT ;  /* 0x000000ff04047812 */ /* 0x000fe400078ec0ff */
[----:B------:R-:W-:Y:S01]  /*1690*/  MOV R7, R3 ;  /* 0x0000000300077202 */ /* 0x000fe20000000f00 */
[----:B------:R-:W-:Y:S01]  /*16a0*/  VIADD R10, R5, 0xffffffff ;  /* 0xffffffff050a7836 */ /* 0x000fe20000000000 */
[----:B------:R-:W-:-:S04]  /*16b0*/  IADD3 R9, PT, PT, R4, -0x1, RZ ;  /* 0xffffffff04097810 */ /* 0x000fc80007ffe0ff */
[----:B------:R-:W-:-:S04]  /*16c0*/  ISETP.GT.U32.AND P0, PT, R10, 0xfd, PT ;  /* 0x000000fd0a00780c */ /* 0x000fc80003f04070 */
[----:B------:R-:W-:-:S13]  /*16d0*/  ISETP.GT.U32.OR P0, PT, R9, 0xfd, P0 ;  /* 0x000000fd0900780c */ /* 0x000fda0000704470 */
[----:B------:R-:W-:Y:S01]  /*16e0*/  @!P0 IMAD.MOV.U32 R8, RZ, RZ, RZ ;  /* 0x000000ffff088224 */ /* 0x000fe200078e00ff */
[----:B------:R-:W-:Y:S06]  /*16f0*/  @!P0 BRA `(.L_x_12) ;  /* 0x00000000005c8947 */ /* 0x000fec0003800000 */
[----:B------:R-:W-:Y:S02]  /*1700*/  FSETP.GTU.FTZ.AND P0, PT, |R0|, +INF , PT ;  /* 0x7f8000000000780b */ /* 0x000fe40003f1c200 */
[----:B------:R-:W-:-:S04]  /*1710*/  FSETP.GTU.FTZ.AND P1, PT, |R3|, +INF , PT ;  /* 0x7f8000000300780b */ /* 0x000fc80003f3c200 */
[----:B------:R-:W-:-:S13]  /*1720*/  PLOP3.LUT P0, PT, P0, P1, PT, 0xf8, 0x8f ;  /* 0x00000000008f781c */ /* 0x000fda0000703f70 */
[----:B------:R-:W-:Y:S05]  /*1730*/  @P0 BRA `(.L_x_13) ;  /* 0x00000004004c0947 */ /* 0x000fea0003800000 */
[----:B------:R-:W-:-:S13]  /*1740*/  LOP3.LUT P0, RZ, R7, 0x7fffffff, R6, 0xc8, !PT ;  /* 0x7fffffff07ff7812 */ /* 0x000fda000780c806 */
[----:B------:R-:W-:Y:S05]  /*1750*/  @!P0 BRA `(.L_x_14) ;  /* 0x00000004003c8947 */ /* 0x000fea0003800000 */
[C---:B------:R-:W-:Y:S02]  /*1760*/  FSETP.NEU.FTZ.AND P2, PT, |R0|.reuse, +INF , PT ;  /* 0x7f8000000000780b */ /* 0x040fe40003f5d200 */
[----:B------:R-:W-:Y:S02]  /*1770*/  FSETP.NEU.FTZ.AND P1, PT, |R3|, +INF , PT ;  /* 0x7f8000000300780b */ /* 0x000fe40003f3d200 */
[----:B------:R-:W-:-:S11]  /*1780*/  FSETP.NEU.FTZ.AND P0, PT, |R0|, +INF , PT ;  /* 0x7f8000000000780b */ /* 0x000fd60003f1d200 */
[----:B------:R-:W-:Y:S05]  /*1790*/  @!P1 BRA !P2, `(.L_x_14) ;  /* 0x00000004002c9947 */ /* 0x000fea0005000000 */
[----:B------:R-:W-:-:S04]  /*17a0*/  LOP3.LUT P2, RZ, R6, 0x7fffffff, RZ, 0xc0, !PT ;  /* 0x7fffffff06ff7812 */ /* 0x000fc8000784c0ff */
[----:B------:R-:W-:-:S13]  /*17b0*/  PLOP3.LUT P1, PT, P1, P2, PT, 0x2f, 0xf2 ;  /* 0x0000000000f2781c */ /* 0x000fda0000f24577 */
[----:B------:R-:W-:Y:S05]  /*17c0*/  @P1 BRA `(.L_x_15) ;  /* 0x0000000400181947 */ /* 0x000fea0003800000 */
[----:B------:R-:W-:-:S04]  /*17d0*/  LOP3.LUT P1, RZ, R7, 0x7fffffff, RZ, 0xc0, !PT ;  /* 0x7fffffff07ff7812 */ /* 0x000fc8000782c0ff */
[----:B------:R-:W-:-:S13]  /*17e0*/  PLOP3.LUT P0, PT, P0, P1, PT, 0x2f, 0xf2 ;  /* 0x0000000000f2781c */ /* 0x000fda0000702577 */
[----:B------:R-:W-:Y:S05]  /*17f0*/  @P0 BRA `(.L_x_16) ;  /* 0x0000000400000947 */ /* 0x000fea0003800000 */
[----:B------:R-:W-:Y:S02]  /*1800*/  ISETP.GE.AND P0, PT, R9, RZ, PT ;  /* 0x000000ff0900720c */ /* 0x000fe40003f06270 */
[----:B------:R-:W-:-:S11]  /*1810*/  ISETP.GE.AND P1, PT, R10, RZ, PT ;  /* 0x000000ff0a00720c */ /* 0x000fd60003f26270 */
[----:B------:R-:W-:Y:S01]  /*1820*/  @P0 MOV R8, RZ ;  /* 0x000000ff00080202 */ /* 0x000fe20000000f00 */
[----:B------:R-:W-:Y:S02]  /*1830*/  @!P0 IMAD.MOV.U32 R8, RZ, RZ, -0x40 ;  /* 0xffffffc0ff088424 */ /* 0x000fe400078e00ff */
[----:B------:R-:W-:Y:S01]  /*1840*/  @!P0 FFMA R6, R0, 1.84467440737095516160e+19, RZ ;  /* 0x5f80000000068823 */ /* 0x000fe200000000ff */
[----:B------:R-:W-:Y:S02]  /*1850*/  @!P1 FFMA R7, R3, 1.84467440737095516160e+19, RZ ;  /* 0x5f80000003079823 */ /* 0x000fe400000000ff */
[----:B------:R-:W-:-:S07]  /*1860*/  @!P1 IADD3 R8, PT, PT, R8, 0x40, RZ ;  /* 0x0000004008089810 */ /* 0x000fce0007ffe0ff */
.L_x_12:
[----:B------:R-:W-:Y:S01]  /*1870*/  LEA R0, R5, 0xc0800000, 0x17 ;  /* 0xc080000005007811 */ /* 0x000fe200078eb8ff */
[----:B------:R-:W-:Y:S01]  /*1880*/  BSSY.RECONVERGENT B2, `(.L_x_17) ;  /* 0x0000036000027945 */ /* 0x000fe20003800200 */
[----:B------:R-:W-:-:S03]  /*1890*/  IADD3 R4, PT, PT, R4, -0x7f, RZ ;  /* 0xffffff8104047810 */ /* 0x000fc60007ffe0ff */
[----:B------:R-:W-:Y:S01]  /*18a0*/  IMAD.IADD R7, R7, 0x1, -R0 ;  /* 0x0000000107077824 */ /* 0x000fe200078e0a00 */
[C---:B------:R-:W-:Y:S01]  /*18b0*/  IADD3 R5, PT, PT, R4.reuse, 0x7f, -R5 ;  /* 0x0000007f04057810 */ /* 0x040fe20007ffe805 */
[----:B------:R-:W-:Y:S02]  /*18c0*/  IMAD R0, R4, -0x800000, R6 ;  /* 0xff80000004007824 */ /* 0x000fe400078e0206 */
[----:B------:R-:W0:Y:S01]  /*18d0*/  MUFU.RCP R3, R7 ;  /* 0x0000000700037308 */ /* 0x000e220000001000 */
[----:B------:R-:W-:Y:S01]  /*18e0*/  FADD.FTZ R9, -R7, -RZ ;  /* 0x800000ff07097221 */ /* 0x000fe20000010100 */
[----:B------:R-:W-:-:S03]  /*18f0*/  IMAD.IADD R5, R5, 0x1, R8 ;  /* 0x0000000105057824 */ /* 0x000fc600078e0208 */
[----:B0-----:R-:W-:-:S04]  /*1900*/  FFMA R10, R3, R9, 1 ;  /* 0x3f800000030a7423 */ /* 0x001fc80000000009 */
[----:B------:R-:W-:-:S04]  /*1910*/  FFMA R10, R3, R10, R3 ;  /* 0x0000000a030a7223 */ /* 0x000fc80000000003 */
[----:B------:R-:W-:-:S04]  /*1920*/  FFMA R3, R0, R10, RZ ;  /* 0x0000000a00037223 */ /* 0x000fc800000000ff */
[----:B------:R-:W-:-:S04]  /*1930*/  FFMA R6, R9, R3, R0 ;  /* 0x0000000309067223 */ /* 0x000fc80000000000 */
[----:B------:R-:W-:-:S04]  /*1940*/  FFMA R11, R10, R6, R3 ;  /* 0x000000060a0b7223 */ /* 0x000fc80000000003 */
[----:B------:R-:W-:-:S04]  /*1950*/  FFMA R6, R9, R11, R0 ;  /* 0x0000000b09067223 */ /* 0x000fc80000000000 */
[----:B------:R-:W-:-:S05]  /*1960*/  FFMA R0, R10, R6, R11 ;  /* 0x000000060a007223 */ /* 0x000fca000000000b */
[----:B------:R-:W-:-:S04]  /*1970*/  SHF.R.U32.HI R3, RZ, 0x17, R0 ;  /* 0x00000017ff037819 */ /* 0x000fc80000011600 */
[----:B------:R-:W-:-:S04]  /*1980*/  LOP3.LUT R3, R3, 0xff, RZ, 0xc0, !PT ;  /* 0x000000ff03037812 */ /* 0x000fc800078ec0ff */
[----:B------:R-:W-:-:S05]  /*1990*/  IADD3 R7, PT, PT, R3, R5, RZ ;  /* 0x0000000503077210 */ /* 0x000fca0007ffe0ff */
[----:B------:R-:W-:-:S05]  /*19a0*/  VIADD R3, R7, 0xffffffff ;  /* 0xffffffff07037836 */ /* 0x000fca0000000000 */
[----:B------:R-:W-:-:S13]  /*19b0*/  ISETP.GE.U32.AND P0, PT, R3, 0xfe, PT ;  /* 0x000000fe0300780c */ /* 0x000fda0003f06070 */
[----:B------:R-:W-:Y:S05]  /*19c0*/  @!P0 BRA `(.L_x_18) ;  /* 0x0000000000808947 */ /* 0x000fea0003800000 */
[----:B------:R-:W-:-:S13]  /*19d0*/  ISETP.GT.AND P0, PT, R7, 0xfe, PT ;  /* 0x000000fe0700780c */ /* 0x000fda0003f04270 */
[----:B------:R-:W-:Y:S05]  /*19e0*/  @P0 BRA `(.L_x_19) ;  /* 0x00000000006c0947 */ /* 0x000fea0003800000 */
[----:B------:R-:W-:-:S13]  /*19f0*/  ISETP.GE.AND P0, PT, R7, 0x1, PT ;  /* 0x000000010700780c */ /* 0x000fda0003f06270 */
[----:B------:R-:W-:Y:S05]  /*1a00*/  @P0 BRA `(.L_x_20) ;  /* 0x0000000000740947 */ /* 0x000fea0003800000 */
[----:B------:R-:W-:Y:S02]  /*1a10*/  ISETP.GE.AND P0, PT, R7, -0x18, PT ;  /* 0xffffffe80700780c */ /* 0x000fe40003f06270 */
[----:B------:R-:W-:-:S11]  /*1a20*/  LOP3.LUT R0, R0, 0x80000000, RZ, 0xc0, !PT ;  /* 0x8000000000007812 */ /* 0x000fd600078ec0ff */
[----:B------:R-:W-:Y:S05]  /*1a30*/  @!P0 BRA `(.L_x_20) ;  /* 0x0000000000688947 */ /* 0x000fea0003800000 */
[CCC-:B------:R-:W-:Y:S01]  /*1a40*/  FFMA.RZ R3, R10.reuse, R6.reuse, R11.reuse ;  /* 0x000000060a037223 */ /* 0x1c0fe2000000c00b */
[CCC-:B------:R-:W-:Y:S01]  /*1a50*/  FFMA.RM R4, R10.reuse, R6.reuse, R11.reuse ;  /* 0x000000060a047223 */ /* 0x1c0fe2000000400b */
[C---:B------:R-:W-:Y:S02]  /*1a60*/  ISETP.NE.AND P2, PT, R7.reuse, RZ, PT ;  /* 0x000000ff0700720c */ /* 0x040fe40003f45270 */
[----:B------:R-:W-:Y:S02]  /*1a70*/  ISETP.NE.AND P1, PT, R7, RZ, PT ;  /* 0x000000ff0700720c */ /* 0x000fe40003f25270 */
[----:B------:R-:W-:Y:S01]  /*1a80*/  LOP3.LUT R5, R3, 0x7fffff, RZ, 0xc0, !PT ;  /* 0x007fffff03057812 */ /* 0x000fe200078ec0ff */
[----:B------:R-:W-:Y:S01]  /*1a90*/  FFMA.RP R3, R10, R6, R11 ;  /* 0x000000060a037223 */ /* 0x000fe2000000800b */
[----:B------:R-:W-:Y:S01]  /*1aa0*/  IADD3 R6, PT, PT, R7, 0x20, RZ ;  /* 0x0000002007067810 */ /* 0x000fe20007ffe0ff */
[----:B------:R-:W-:Y:S01]  /*1ab0*/  IMAD.MOV R7, RZ, RZ, -R7 ;  /* 0x000000ffff077224 */ /* 0x000fe200078e0a07 */
[----:B------:R-:W-:-:S02]  /*1ac0*/  LOP3.LUT R5, R5, 0x800000, RZ, 0xfc, !PT ;  /* 0x0080000005057812 */ /* 0x000fc400078efcff */
[----:B------:R-:W-:Y:S02]  /*1ad0*/  FSETP.NEU.FTZ.AND P0, PT, R3, R4, PT ;  /* 0x000000040300720b */ /* 0x000fe40003f1d000 */
[----:B------:R-:W-:Y:S02]  /*1ae0*/  SHF.L.U32 R6, R5, R6, RZ ;  /* 0x0000000605067219 */ /* 0x000fe400000006ff */
[----:B------:R-:W-:Y:S02]  /*1af0*/  SEL R4, R7, RZ, P2 ;  /* 0x000000ff07047207 */ /* 0x000fe40001000000 */
[----:B------:R-:W-:Y:S02]  /*1b00*/  ISETP.NE.AND P1, PT, R6, RZ, P1 ;  /* 0x000000ff0600720c */ /* 0x000fe40000f25270 */
[----:B------:R-:W-:Y:S02]  /*1b10*/  SHF.R.U32.HI R4, RZ, R4, R5 ;  /* 0x00000004ff047219 */ /* 0x000fe40000011605 */
[----:B------:R-:W-:-:S02]  /*1b20*/  PLOP3.LUT P0, PT, P0, P1, PT, 0xf8, 0x8f ;  /* 0x00000000008f781c */ /* 0x000fc40000703f70 */
[----:B------:R-:W-:Y:S02]  /*1b30*/  SHF.R.U32.HI R6, RZ, 0x1, R4 ;  /* 0x00000001ff067819 */ /* 0x000fe40000011604 */
[----:B------:R-:W-:-:S04]  /*1b40*/  SEL R3, RZ, 0x1, !P0 ;  /* 0x00000001ff037807 */ /* 0x000fc80004000000 */
[----:B------:R-:W-:-:S04]  /*1b50*/  LOP3.LUT R3, R3, 0x1, R6, 0xf8, !PT ;  /* 0x0000000103037812 */ /* 0x000fc800078ef806 */
[----:B------:R-:W-:-:S04]  /*1b60*/  LOP3.LUT R3, R3, R4, RZ, 0xc0, !PT ;  /* 0x0000000403037212 */ /* 0x000fc800078ec0ff */
[----:B------:R-:W-:-:S04]  /*1b70*/  IADD3 R3, PT, PT, R6, R3, RZ ;  /* 0x0000000306037210 */ /* 0x000fc80007ffe0ff */
[----:B------:R-:W-:Y:S01]  /*1b80*/  LOP3.LUT R0, R3, R0, RZ, 0xfc, !PT ;  /* 0x0000000003007212 */ /* 0x000fe200078efcff */
[----:B------:R-:W-:Y:S06]  /*1b90*/  BRA `(.L_x_20) ;  /* 0x0000000000107947 */ /* 0x000fec0003800000 */
.L_x_19:
[----:B------:R-:W-:-:S04]  /*1ba0*/  LOP3.LUT R0, R0, 0x80000000, RZ, 0xc0, !PT ;  /* 0x8000000000007812 */ /* 0x000fc800078ec0ff */
[----:B------:R-:W-:Y:S01]  /*1bb0*/  LOP3.LUT R0, R0, 0x7f800000, RZ, 0xfc, !PT ;  /* 0x7f80000000007812 */ /* 0x000fe200078efcff */
[----:B------:R-:W-:Y:S06]  /*1bc0*/  BRA `(.L_x_20) ;  /* 0x0000000000047947 */ /* 0x000fec0003800000 */
.L_x_18:
[----:B------:R-:W-:-:S07]  /*1bd0*/  IMAD R0, R5, 0x800000, R0 ;  /* 0x0080000005007824 */ /* 0x000fce00078e0200 */
.L_x_20:
[----:B------:R-:W-:Y:S05]  /*1be0*/  BSYNC.RECONVERGENT B2 ;  /* 0x0000000000027941 */ /* 0x000fea0003800200 */
.L_x_17:
[----:B------:R-:W-:Y:S05]  /*1bf0*/  BRA `(.L_x_21) ;  /* 0x0000000000207947 */ /* 0x000fea0003800000 */
.L_x_16:
[----:B------:R-:W-:-:S04]  /*1c00*/  LOP3.LUT R0, R7, 0x80000000, R6, 0x48, !PT ;  /* 0x8000000007007812 */ /* 0x000fc800078e4806 */
[----:B------:R-:W-:Y:S01]  /*1c10*/  LOP3.LUT R0, R0, 0x7f800000, RZ, 0xfc, !PT ;  /* 0x7f80000000007812 */ /* 0x000fe200078efcff */
[----:B------:R-:W-:Y:S06]  /*1c20*/  BRA `(.L_x_21) ;  /* 0x0000000000147947 */ /* 0x000fec0003800000 */
.L_x_15:
[----:B------:R-:W-:Y:S01]  /*1c30*/  LOP3.LUT R0, R7, 0x80000000, R6, 0x48, !PT ;  /* 0x8000000007007812 */ /* 0x000fe200078e4806 */
[----:B------:R-:W-:Y:S06]  /*1c40*/  BRA `(.L_x_21) ;  /* 0x00000000000c7947 */ /* 0x000fec0003800000 */
.L_x_14:
[----:B------:R-:W0:Y:S01]  /*1c50*/  MUFU.RSQ R0, -QNAN ;  /* 0xffc0000000007908 */ /* 0x000e220000001400 */
[----:B------:R-:W-:Y:S05]  /*1c60*/  BRA `(.L_x_21) ;  /* 0x0000000000047947 */ /* 0x000fea0003800000 */
.L_x_13:
[----:B------:R-:W-:-:S07]  /*1c70*/  FADD.FTZ R0, R0, R3 ;  /* 0x0000000300007221 */ /* 0x000fce0000010000 */
.L_x_21:
[----:B------:R-:W-:Y:S05]  /*1c80*/  BSYNC.RECONVERGENT B1 ;  /* 0x0000000000017941 */ /* 0x000fea0003800200 */
.L_x_11:
[----:B------:R-:W-:-:S04]  /*1c90*/  HFMA2 R3, -RZ, RZ, 0, 0 ;  /* 0x00000000ff037431 */ /* 0x000fc800000001ff */
[----:B0-----:R-:W-:Y:S05]  /*1ca0*/  RET.REL.NODEC R2 `(_Z20kMeansCentroidUpdatePfPiS_S0_) ;  /* 0xffffffe002d47950 */ /* 0x001fea0003c3ffff */
.L_x_22:
[----:B------:R-:W-:-:S00]  /*1cb0*/  BRA `(.L_x_22) ;  /* 0xfffffffc00fc7947 */ /* 0x000fc0000383ffff */
[----:B------:R-:W-:-:S00]  /*1cc0*/  NOP ;  /* 0x0000000000007918 */ /* 0x000fc00000000000 */
        /* <DEDUP_REMOVED lines=11> */
.L_x_34:


//--------------------- .text._Z23kMeansClusterAssignmentPfPiS_ --------------------------
	.section	.text._Z23kMeansClusterAssignmentPfPiS_,"ax",@progbits
	.align	128
        .global         _Z23kMeansClusterAssignmentPfPiS_
        .type           _Z23kMeansClusterAssignmentPfPiS_,@function
        .size           _Z23kMeansClusterAssignmentPfPiS_,(.L_x_35 - _Z23kMeansClusterAssignmentPfPiS_)
        .other          _Z23kMeansClusterAssignmentPfPiS_,@"STO_CUDA_ENTRY STV_DEFAULT"
_Z23kMeansClusterAssignmentPfPiS_:
.text._Z23kMeansClusterAssignmentPfPiS_:
[----:B------:R-:W-:Y:S01]  /*0000*/  LDC R1, c[0x0][0x37c] ;  /* 0x0000df00ff017b82 */ /* 0x000fe20000000800 */
[----:B------:R-:W0:Y:S07]  /*0010*/  S2R R3, SR_TID.X ;  /* 0x0000000000037919 */ /* 0x000e2e0000002100 */
[----:B------:R-:W0:Y:S08]  /*0020*/  S2UR UR4, SR_CTAID.X ;  /* 0x00000000000479c3 */ /* 0x000e300000002500 */
[----:B------:R-:W0:Y:S02]  /*0030*/  LDC R2, c[0x0][0x360] ;  /* 0x0000d800ff027b82 */ /* 0x000e240000000800 */
[----:B0-----:R-:W-:-:S05]  /*0040*/  IMAD R2, R2, UR4, R3 ;  /* 0x0000000402027c24 */ /* 0x001fca000f8e0203 */
[----:B------:R-:W-:-:S13]  /*0050*/  ISETP.GT.AND P0, PT, R2, 0x3f, PT ;  /* 0x0000003f0200780c */ /* 0x000fda0003f04270 */
[----:B------:R-:W-:Y:S05]  /*0060*/  @P0 EXIT ;  /* 0x000000000000094d */ /* 0x000fea0003800000 */
[----:B------:R-:W0:Y:S01]  /*0070*/  LDC.64 R4, c[0x0][0x380] ;  /* 0x0000e000ff047b82 */ /* 0x000e220000000a00 */
[----:B------:R-:W1:Y:S07]  /*0080*/  LDCU.64 UR4, c[0x0][0x358] ;  /* 0x00006b00ff0477ac */ /* 0x000e6e0008000a00 */
[----:B------:R-:W2:Y:S01]  /*0090*/  LDC.64 R6, c[0x0][0x390] ;  /* 0x0000e400ff067b82 */ /* 0x000ea20000000a00 */
[----:B0-----:R-:W-:-:S05]  /*00a0*/  IMAD.WIDE R4, R2, 0x4, R4 ;  /* 0x0000000402047825 */ /* 0x001fca00078e0204 */
[----:B-1----:R-:W3:Y:S04]  /*00b0*/  LDG.E R3, desc[UR4][R4.64] ;  /* 0x0000000404037981 */ /* 0x002ee8000c1e1900 */
[----:B--2---:R-:W3:Y:S01]  /*00c0*/  LDG.E R6, desc[UR4][R6.64] ;  /* 0x0000000406067981 */ /* 0x004ee2000c1e1900 */
[----:B------:R-:W-:Y:S01]  /*00d0*/  BSSY.RECONVERGENT B0, `(.L_x_23) ;  /* 0x000000e000007945 */ /* 0x000fe20003800200 */
[----:B---3--:R-:W-:-:S04]  /*00e0*/  FADD R0, -R3, R6 ;  /* 0x0000000603007221 */ /* 0x008fc80000000100 */
[----:B------:R-:W-:-:S05]  /*00f0*/  FMUL R0, R0, R0 ;  /* 0x0000000000007220 */ /* 0x000fca0000400000 */
[----:B------:R-:W-:Y:S01]  /*0100*/  IADD3 R8, PT, PT, R0, -0xd000000, RZ ;  /* 0xf300000000087810 */ /* 0x000fe20007ffe0ff */
[----:B------:R0:W1:Y:S03]  /*0110*/  MUFU.RSQ R9, R0 ;  /* 0x0000000000097308 */ /* 0x0000660000001400 */
[----:B------:R-:W-:-:S13]  /*0120*/  ISETP.GT.U32.AND P0, PT, R8, 0x727fffff, PT ;  /* 0x727fffff0800780c */ /* 0x000fda0003f04070 */
[----:B0-----:R-:W-:Y:S05]  /*0130*/  @!P0 BRA `(.L_x_24) ;  /* 0x00000000000c8947 */ /* 0x001fea0003800000 */
[----:B-1----:R-:W-:-:S07]  /*0140*/  MOV R9, 0x160 ;  /* 0x0000016000097802 */ /* 0x002fce0000000f00 */
[----:B------:R-:W-:Y:S05]  /*0150*/  CALL.REL.NOINC `($__internal_1_$__cuda_sm20_sqrt_rn_f32_slowpath) ;  /* 0x0000000000d07944 */ /* 0x000fea0003c00000 */
[----:B------:R-:W-:Y:S05]  /*0160*/  BRA `(.L_x_25) ;  /* 0x0000000000107947 */ /* 0x000fea0003800000 */
.L_x_24:
[----:B-1----:R-:W-:Y:S01]  /*0170*/  FMUL.FTZ R5, R0, R9 ;  /* 0x0000000900057220 */ /* 0x002fe20000410000 */
[----:B------:R-:W-:-:S03]  /*0180*/  FMUL.FTZ R9, R9, 0.5 ;  /* 0x3f00000009097820 */ /* 0x000fc60000410000 */
[----:B------:R-:W-:-:S04]  /*0190*/  FFMA R0, -R5, R5, R0 ;  /* 0x0000000505007223 */ /* 0x000fc80000000100 */
[----:B------:R-:W-:-:S07]  /*01a0*/  FFMA R0, R0, R9, R5 ;  /* 0x0000000900007223 */ /* 0x000fce0000000005 */
.L_x_25:
[----:B------:R-:W-:Y:S05]  /*01b0*/  BSYNC.RECONVERGENT B0 ;  /* 0x0000000000007941 */ /* 0x000fea0003800200 */
.L_x_23:
[----:B------:R-:W0:Y:S02]  /*01c0*/  LDC.64 R4, c[0x0][0x390] ;  /* 0x0000e400ff047b82 */ /* 0x000e240000000a00 */
[----:B0-----:R-:W2:Y:S01]  /*01d0*/  LDG.E R4, desc[UR4][R4.64+0x4] ;  /* 0x0000040404047981 */ /* 0x001ea2000c1e1900 */
[----:B------:R-:W-:Y:S01]  /*01e0*/  BSSY.RECONVERGENT B0, `(.L_x_26) ;  /* 0x0000010000007945 */ /* 0x000fe20003800200 */
[----:B------:R-:W-:Y:S01]  /*01f0*/  FMNMX R11, R0, +INF , PT ;  /* 0x7f800000000b7809 */ /* 0x000fe20003800000 */
[----:B--2---:R-:W-:-:S04]  /*0200*/  FADD R6, -R3, R4 ;  /* 0x0000000403067221 */ /* 0x004fc80000000100 */
[----:B------:R-:W-:-:S04]  /*0210*/  FMUL R6, R6, R6 ;  /* 0x0000000606067220 */ /* 0x000fc80000400000 */
[----:B------:R0:W1:Y:S01]  /*0220*/  MUFU.RSQ R7, R6 ;  /* 0x0000000600077308 */ /* 0x0000620000001400 */
[----:B------:R-:W-:-:S04]  /*0230*/  IADD3 R8, PT, PT, R6, -0xd000000, RZ ;  /* 0xf300000006087810 */ /* 0x000fc80007ffe0ff */
[----:B------:R-:W-:-:S13]  /*0240*/  ISETP.GT.U32.AND P0, PT, R8, 0x727fffff, PT ;  /* 0x727fffff0800780c */ /* 0x000fda0003f04070 */
[----:B01----:R-:W-:Y:S05]  /*0250*/  @!P0 BRA `(.L_x_27) ;  /* 0x0000000000108947 */ /* 0x003fea0003800000 */
[----:B------:R-:W-:Y:S02]  /*0260*/  MOV R0, R6 ;  /* 0x0000000600007202 */ /* 0x000fe40000000f00 */
[----:B------:R-:W-:-:S07]  /*0270*/  MOV R9, 0x290 ;  /* 0x0000029000097802 */ /* 0x000fce0000000f00 */
[----:B------:R-:W-:Y:S05]  /*0280*/  CALL.REL.NOINC `($__internal_1_$__cuda_sm20_sqrt_rn_f32_slowpath) ;  /* 0x0000000000847944 */ /* 0x000fea0003c00000 */
[----:B------:R-:W-:Y:S05]  /*0290*/  BRA `(.L_x_28) ;  /* 0x0000000000107947 */ /* 0x000fea0003800000 */
.L_x_27:
[----:B------:R-:W-:Y:S01]  /*02a0*/  FMUL.FTZ R5, R6, R7 ;  /* 0x0000000706057220 */ /* 0x000fe20000410000 */
[----:B------:R-:W-:-:S03]  /*02b0*/  FMUL.FTZ R7, R7, 0.5 ;  /* 0x3f00000007077820 */ /* 0x000fc60000410000 */
[----:B------:R-:W-:-:S04]  /*02c0*/  FFMA R0, -R5, R5, R6 ;  /* 0x0000000505007223 */ /* 0x000fc80000000106 */
[----:B------:R-:W-:-:S07]  /*02d0*/  FFMA R0, R0, R7, R5 ;  /* 0x0000000700007223 */ /* 0x000fce0000000005 */
.L_x_28:
[----:B------:R-:W-:Y:S05]  /*02e0*/  BSYNC.RECONVERGENT B0 ;  /* 0x0000000000007941 */ /* 0x000fea0003800200 */
.L_x_26:
[----:B------:R-:W0:Y:S02]  /*02f0*/  LDC.64 R4, c[0x0][0x390] ;  /* 0x0000e400ff047b82 */ /* 0x000e240000000a00 */
[----:B0-----:R-:W2:Y:S01]  /*0300*/  LDG.E R4, desc[UR4][R4.64+0x8] ;  /* 0x0000080404047981 */ /* 0x001ea2000c1e1900 */
[CC--:B------:R-:W-:Y:S01]  /*0310*/  FSETP.GEU.AND P0, PT, R0.reuse, R11.reuse, PT ;  /* 0x0000000b0000720b */ /* 0x0c0fe20003f0e000 */
[----:B------:R-:W-:Y:S03]  /*0320*/  BSSY.RECONVERGENT B0, `(.L_x_29) ;  /* 0x0000011000007945 */ /* 0x000fe60003800200 */
[----:B------:R-:W-:Y:S02]  /*0330*/  FSEL R11, R0, R11, !P0 ;  /* 0x0000000b000b7208 */ /* 0x000fe40004000000 */
[----:B------:R-:W-:Y:S01]  /*0340*/  SEL R10, RZ, 0x1, P0 ;  /* 0x00000001ff0a7807 */ /* 0x000fe20000000000 */
        /* <DEDUP_REMOVED lines=10> */
.L_x_30:
[----:B------:R-:W-:Y:S01]  /*03f0*/  FMUL.FTZ R0, R3, R6 ;  /* 0x0000000603007220 */ /* 0x000fe20000410000 */
[----:B------:R-:W-:-:S03]  /*0400*/  FMUL.FTZ R6, R6, 0.5 ;  /* 0x3f00000006067820 */ /* 0x000fc60000410000 */
[----:B------:R-:W-:-:S04]  /*0410*/  FFMA R3, -R0, R0, R3 ;  /* 0x0000000000037223 */ /* 0x000fc80000000103 */
[----:B------:R-:W-:-:S07]  /*0420*/  FFMA R0, R3, R6, R0 ;  /* 0x0000000603007223 */ /* 0x000fce0000000000 */
.L_x_31:
[----:B------:R-:W-:Y:S05]  /*0430*/  BSYNC.RECONVERGENT B0 ;  /* 0x0000000000007941 */ /* 0x000fea0003800200 */
.L_x_29:
[----:B------:R-:W0:Y:S01]  /*0440*/  LDC.64 R4, c[0x0][0x388] ;  /* 0x0000e200ff047b82 */ /* 0x000e220000000a00 */
[----:B------:R-:W-:Y:S01]  /*0450*/  FSETP.GEU.AND P0, PT, R0, R11, PT ;  /* 0x0000000b0000720b */ /* 0x000fe20003f0e000 */
[----:B0-----:R-:W-:-:S03]  /*0460*/  IMAD.WIDE R2, R2, 0x4, R4 ;  /* 0x0000000402027825 */ /* 0x001fc600078e0204 */
[----:B------:R-:W-:-:S05]  /*0470*/  SEL R5, R10, 0x2, P0 ;  /* 0x000000020a057807 */ /* 0x000fca0000000000 */
[----:B------:R-:W-:Y:S01]  /*0480*/  STG.E desc[UR4][R2.64], R5 ;  /* 0x0000000502007986 */ /* 0x000fe2000c101904 */
[----:B------:R-:W-:Y:S05]  /*0490*/  EXIT ;  /* 0x000000000000794d */ /* 0x000fea0003800000 */
        .weak           $__internal_1_$__cuda_sm20_sqrt_rn_f32_slowpath
        .type           $__internal_1_$__cuda_sm20_sqrt_rn_f32_slowpath,@function
        .size           $__internal_1_$__cuda_sm20_sqrt_rn_f32_slowpath,(.L_x_35 - $__internal_1_$__cuda_sm20_sqrt_rn_f32_slowpath)
$__internal_1_$__cuda_sm20_sqrt_rn_f32_slowpath:
[----:B------:R-:W-:-:S13]  /*04a0*/  LOP3.LUT P0, RZ, R0, 0x7fffffff, RZ, 0xc0, !PT ;  /* 0x7fffffff00ff7812 */ /* 0x000fda000780c0ff */
[----:B------:R-:W-:Y:S01]  /*04b0*/  @!P0 MOV R4, R0 ;  /* 0x0000000000048202 */ /* 0x000fe20000000f00 */
[----:B------:R-:W-:Y:S06]  /*04c0*/  @!P0 BRA `(.L_x_32) ;  /* 0x0000000000408947 */ /* 0x000fec0003800000 */
[----:B------:R-:W-:-:S13]  /*04d0*/  FSETP.GEU.FTZ.AND P0, PT, R0, RZ, PT ;  /* 0x000000ff0000720b */ /* 0x000fda0003f1e000 */
[----:B------:R-:W-:Y:S01]  /*04e0*/  @!P0 MOV R4, 0x7fffffff ;  /* 0x7fffffff00048802 */ /* 0x000fe20000000f00 */
[----:B------:R-:W-:Y:S06]  /*04f0*/  @!P0 BRA `(.L_x_32) ;  /* 0x0000000000348947 */ /* 0x000fec0003800000 */
[----:B------:R-:W-:-:S13]  /*0500*/  FSETP.GTU.FTZ.AND P0, PT, |R0|, +INF , PT ;  /* 0x7f8000000000780b */ /* 0x000fda0003f1c200 */
[----:B------:R-:W-:Y:S01]  /*0510*/  @P0 FADD.FTZ R4, R0, 1 ;  /* 0x3f80000000040421 */ /* 0x000fe20000010000 */
[----:B------:R-:W-:Y:S06]  /*0520*/  @P0 BRA `(.L_x_32) ;  /* 0x0000000000280947 */ /* 0x000fec0003800000 */
[----:B------:R-:W-:-:S13]  /*0530*/  FSETP.NEU.FTZ.AND P0, PT, |R0|, +INF , PT ;  /* 0x7f8000000000780b */ /* 0x000fda0003f1d200 */
[----:B------:R-:W-:-:S04]  /*0540*/  @P0 FFMA R5, R0, 1.84467440737095516160e+19, RZ ;  /* 0x5f80000000050823 */ /* 0x000fc800000000ff */
[----:B------:R-:W0:Y:S02]  /*0550*/  @P0 MUFU.RSQ R4, R5 ;  /* 0x0000000500040308 */ /* 0x000e240000001400 */
[----:B0-----:R-:W-:Y:S01]  /*0560*/  @P0 FMUL.FTZ R6, R5, R4 ;  /* 0x0000000405060220 */ /* 0x001fe20000410000 */
[----:B------:R-:W-:Y:S01]  /*0570*/  @P0 FMUL.FTZ R8, R4, 0.5 ;  /* 0x3f00000004080820 */ /* 0x000fe20000410000 */
[----:B------:R-:W-:Y:S02]  /*0580*/  @!P0 MOV R4, R0 ;  /* 0x0000000000048202 */ /* 0x000fe40000000f00 */
[----:B------:R-:W-:-:S04]  /*0590*/  @P0 FADD.FTZ R7, -R6, -RZ ;  /* 0x800000ff06070221 */ /* 0x000fc80000010100 */
[----:B------:R-:W-:-:S04]  /*05a0*/  @P0 FFMA R7, R6, R7, R5 ;  /* 0x0000000706070223 */ /* 0x000fc80000000005 */
[----:B------:R-:W-:-:S04]  /*05b0*/  @P0 FFMA R7, R7, R8, R6 ;  /* 0x0000000807070223 */ /* 0x000fc80000000006 */
[----:B------:R-:W-:-:S07]  /*05c0*/  @P0 FMUL.FTZ R4, R7, 2.3283064365386962891e-10 ;  /* 0x2f80000007040820 */ /* 0x000fce0000410000 */
.L_x_32:
[----:B------:R-:W-:Y:S01]  /*05d0*/  HFMA2 R5, -RZ, RZ, 0, 0 ;  /* 0x00000000ff057431 */ /* 0x000fe200000001ff */
[----:B------:R-:W-:Y:S02]  /*05e0*/  MOV R0, R4 ;  /* 0x0000000400007202 */ /* 0x000fe40000000f00 */
[----:B------:R-:W-:-:S04]  /*05f0*/  MOV R4, R9 ;  /* 0x0000000900047202 */ /* 0x000fc80000000f00 */
[----:B------:R-:W-:Y:S05]  /*0600*/  RET.REL.NODEC R4 `(_Z23kMeansClusterAssignmentPfPiS_) ;  /* 0xfffffff8047c7950 */ /* 0x000fea0003c3ffff */
.L_x_33:
        /* <DEDUP_REMOVED lines=15> */
.L_x_35:


//--------------------- .nv.shared._Z20kMeansCentroidUpdatePfPiS_S0_ --------------------------
	.section	.nv.shared._Z20kMeansCentroidUpdatePfPiS_S0_,"aw",@nobits
	.sectionflags	@""
	.align	4
.nv.shared._Z20kMeansCentroidUpdatePfPiS_S0_:
	.zero		1280


//--------------------- .nv.shared.reserved.0     --------------------------
	.section	.nv.shared.reserved.0,"aw",@nobits
	.weak		__nv_reservedSMEM_offset_0_alias
	.size		__nv_reservedSMEM_offset_0_alias, 0, 64
	.other		__nv_reservedSMEM_offset_0_alias,@"STO_CUDA_RESERVED_SHARED STV_DEFAULT"
__nv_reservedSMEM_offset_0_alias:
	.zero		0
	.zero		64


//--------------------- .nv.constant0._Z20kMeansCentroidUpdatePfPiS_S0_ --------------------------
	.section	.nv.constant0._Z20kMeansCentroidUpdatePfPiS_S0_,"a",@progbits
	.sectionflags	@""
	.align	4
.nv.constant0._Z20kMeansCentroidUpdatePfPiS_S0_:
	.zero		928


//--------------------- .nv.constant0._Z23kMeansClusterAssignmentPfPiS_ --------------------------
	.section	.nv.constant0._Z23kMeansClusterAssignmentPfPiS_,"a",@progbits
	.sectionflags	@""
	.align	4
.nv.constant0._Z23kMeansClusterAssignmentPfPiS_:
	.zero		920


//--------------------- SYMBOLS --------------------------

	.type		.nv.reservedSmem.offset0,@object
	.size		.nv.reservedSmem.offset0,0x4
	.type		.nv.reservedSmem.cap,@object
	.size		.nv.reservedSmem.cap,0x4
